//
// Generated by NVIDIA NVVM Compiler
//
// Compiler Build ID: CL-36424714
// Cuda compilation tools, release 13.0, V13.0.88
// Based on NVVM 20.0.0
//

.version 9.0
.target sm_100
.address_size 64

	// .globl	execute_unary_kernel_f32
.global .align 4 .b8 __cudart_i2opi_f[24] = {65, 144, 67, 60, 153, 149, 98, 219, 192, 221, 52, 245, 209, 87, 39, 252, 41, 21, 68, 78, 110, 131, 249, 162};

.visible .entry execute_unary_kernel_f32(
	.param .u64 .ptr .align 1 execute_unary_kernel_f32_param_0,
	.param .u64 .ptr .align 1 execute_unary_kernel_f32_param_1,
	.param .u64 .ptr .align 1 execute_unary_kernel_f32_param_2,
	.param .u64 .ptr .align 1 execute_unary_kernel_f32_param_3
)
{
	.local .align 4 .b8 	__local_depot0[28];
	.reg .b64 	%SP;
	.reg .b64 	%SPL;
	.reg .pred 	%p<76>;
	.reg .b32 	%r<349>;
	.reg .b32 	%f<273>;
	.reg .b64 	%rd<154>;
	.reg .b64 	%fd<17>;

	mov.u64 	%SPL, __local_depot0;
	ld.param.u64 	%rd42, [execute_unary_kernel_f32_param_1];
	ld.param.u64 	%rd44, [execute_unary_kernel_f32_param_3];
	cvta.to.global.u64 	%rd1, %rd44;
	add.u64 	%rd2, %SPL, 0;
	add.u64 	%rd3, %SPL, 0;
	add.u64 	%rd4, %SPL, 0;
	add.u64 	%rd5, %SPL, 0;
	add.u64 	%rd6, %SPL, 0;
	add.u64 	%rd7, %SPL, 0;
	add.u64 	%rd8, %SPL, 0;
	add.u64 	%rd9, %SPL, 0;
	mov.u32 	%r116, %ctaid.x;
	mov.u32 	%r117, %ntid.x;
	mov.u32 	%r118, %tid.x;
	mov.u32 	%r119, %ctaid.y;
	mov.u32 	%r120, %ntid.y;
	mov.u32 	%r121, %tid.y;
	mov.u32 	%r122, %ctaid.z;
	mov.u32 	%r123, %ntid.z;
	mov.u32 	%r124, %tid.z;
	mad.lo.s32 	%r125, %r122, %r123, %r124;
	mov.u32 	%r126, %nctaid.x;
	mov.u32 	%r127, %nctaid.y;
	mad.lo.s32 	%r128, %r125, %r127, %r119;
	mad.lo.s32 	%r129, %r128, %r120, %r121;
	mad.lo.s32 	%r130, %r129, %r126, %r116;
	mad.lo.s32 	%r1, %r130, %r117, %r118;
	ld.global.u32 	%r131, [%rd1+20];
	setp.ge.u32 	%p1, %r1, %r131;
	@%p1 bra 	$L__BB0_72;
	ld.param.u64 	%rd143, [execute_unary_kernel_f32_param_2];
	ld.param.u64 	%rd142, [execute_unary_kernel_f32_param_0];
	cvta.to.global.u64 	%rd53, %rd142;
	cvta.to.global.u64 	%rd54, %rd42;
	cvta.to.global.u64 	%rd55, %rd143;
	mul.wide.u32 	%rd56, %r1, 16;
	add.s64 	%rd10, %rd53, %rd56;
	add.s64 	%rd11, %rd54, %rd56;
	add.s64 	%rd12, %rd55, %rd56;
	mov.b32 	%r316, 0;
$L__BB0_2:
	and.b32  	%r133, %r316, 1;
	setp.eq.b32 	%p2, %r133, 1;
	@%p2 bra 	$L__BB0_37;
	ld.global.u32 	%r225, [%rd1];
	setp.lt.u32 	%p39, %r1, %r225;
	ld.global.v4.f32 	{%f164, %f165, %f166, %f167}, [%rd10];
	selp.f32 	%f168, %f164, 0f00000000, %p39;
	selp.f32 	%f169, %f165, 0f00000000, %p39;
	selp.f32 	%f170, %f166, 0f00000000, %p39;
	selp.f32 	%f171, %f167, 0f00000000, %p39;
	ld.global.u32 	%r226, [%rd1+4];
	setp.lt.u32 	%p40, %r1, %r226;
	ld.global.v4.f32 	{%f172, %f173, %f174, %f175}, [%rd11];
	selp.f32 	%f176, %f172, 0f00000000, %p40;
	selp.f32 	%f177, %f173, 0f00000000, %p40;
	selp.f32 	%f178, %f174, 0f00000000, %p40;
	selp.f32 	%f179, %f175, 0f00000000, %p40;
	mul.f32 	%f1, %f168, %f176;
	mul.f32 	%f2, %f169, %f177;
	mul.f32 	%f3, %f170, %f178;
	mul.f32 	%f4, %f171, %f179;
	mul.f32 	%f180, %f1, 0f3F22F983;
	cvt.rni.s32.f32 	%r320, %f180;
	cvt.rn.f32.s32 	%f181, %r320;
	fma.rn.f32 	%f182, %f181, 0fBFC90FDA, %f1;
	fma.rn.f32 	%f183, %f181, 0fB3A22168, %f182;
	fma.rn.f32 	%f265, %f181, 0fA7C234C5, %f183;
	abs.f32 	%f6, %f1;
	setp.ltu.f32 	%p41, %f6, 0f47CE4780;
	@%p41 bra 	$L__BB0_11;
	setp.neu.f32 	%p42, %f6, 0f7F800000;
	@%p42 bra 	$L__BB0_6;
	mov.f32 	%f186, 0f00000000;
	mul.rn.f32 	%f265, %f1, %f186;
	mov.b32 	%r320, 0;
	bra.uni 	$L__BB0_11;
$L__BB0_6:
	mov.b32 	%r4, %f1;
	shl.b32 	%r228, %r4, 8;
	or.b32  	%r5, %r228, -2147483648;
	mov.b64 	%rd144, 0;
	mov.b32 	%r317, 0;
$L__BB0_7:
	.pragma "nounroll";
	mul.wide.u32 	%rd99, %r317, 4;
	mov.u64 	%rd100, __cudart_i2opi_f;
	add.s64 	%rd101, %rd100, %rd99;
	ld.global.nc.u32 	%r229, [%rd101];
	mad.wide.u32 	%rd102, %r229, %r5, %rd144;
	shr.u64 	%rd144, %rd102, 32;
	add.s64 	%rd103, %rd9, %rd99;
	st.local.u32 	[%rd103], %rd102;
	add.s32 	%r317, %r317, 1;
	setp.ne.s32 	%p43, %r317, 6;
	@%p43 bra 	$L__BB0_7;
	shr.u32 	%r230, %r4, 23;
	st.local.u32 	[%rd9+24], %rd144;
	and.b32  	%r8, %r230, 31;
	and.b32  	%r231, %r230, 224;
	add.s32 	%r232, %r231, -128;
	shr.u32 	%r233, %r232, 5;
	mul.wide.u32 	%rd104, %r233, 4;
	sub.s64 	%rd15, %rd9, %rd104;
	ld.local.u32 	%r318, [%rd15+24];
	ld.local.u32 	%r319, [%rd15+20];
	setp.eq.s32 	%p44, %r8, 0;
	@%p44 bra 	$L__BB0_10;
	shf.l.wrap.b32 	%r318, %r319, %r318, %r8;
	ld.local.u32 	%r234, [%rd15+16];
	shf.l.wrap.b32 	%r319, %r234, %r319, %r8;
$L__BB0_10:
	shr.u32 	%r235, %r318, 30;
	shf.l.wrap.b32 	%r236, %r319, %r318, 2;
	shl.b32 	%r237, %r319, 2;
	shr.u32 	%r238, %r236, 31;
	add.s32 	%r239, %r238, %r235;
	neg.s32 	%r240, %r239;
	setp.lt.s32 	%p45, %r4, 0;
	selp.b32 	%r320, %r240, %r239, %p45;
	xor.b32  	%r241, %r236, %r4;
	shr.s32 	%r242, %r236, 31;
	xor.b32  	%r243, %r242, %r236;
	xor.b32  	%r244, %r242, %r237;
	cvt.u64.u32 	%rd105, %r243;
	shl.b64 	%rd106, %rd105, 32;
	cvt.u64.u32 	%rd107, %r244;
	or.b64  	%rd108, %rd106, %rd107;
	cvt.rn.f64.s64 	%fd9, %rd108;
	mul.f64 	%fd10, %fd9, 0d3BF921FB54442D19;
	cvt.rn.f32.f64 	%f184, %fd10;
	neg.f32 	%f185, %f184;
	setp.lt.s32 	%p46, %r241, 0;
	selp.f32 	%f265, %f185, %f184, %p46;
$L__BB0_11:
	add.s32 	%r246, %r320, 1;
	mul.rn.f32 	%f187, %f265, %f265;
	and.b32  	%r247, %r320, 1;
	setp.eq.b32 	%p47, %r247, 1;
	selp.f32 	%f188, %f265, 0f3F800000, %p47;
	fma.rn.f32 	%f189, %f187, %f188, 0f00000000;
	fma.rn.f32 	%f190, %f187, 0f37CBAC00, 0fBAB607ED;
	selp.f32 	%f191, 0fB94D4153, %f190, %p47;
	selp.f32 	%f192, 0f3C0885E4, 0f3D2AAABB, %p47;
	fma.rn.f32 	%f193, %f191, %f187, %f192;
	selp.f32 	%f194, 0fBE2AAAA8, 0fBEFFFFFF, %p47;
	fma.rn.f32 	%f195, %f193, %f187, %f194;
	fma.rn.f32 	%f196, %f195, %f189, %f188;
	and.b32  	%r248, %r246, 2;
	setp.eq.s32 	%p48, %r248, 0;
	mov.f32 	%f197, 0f00000000;
	sub.f32 	%f198, %f197, %f196;
	selp.f32 	%f10, %f196, %f198, %p48;
	mul.f32 	%f199, %f2, 0f3F22F983;
	cvt.rni.s32.f32 	%r324, %f199;
	cvt.rn.f32.s32 	%f200, %r324;
	fma.rn.f32 	%f201, %f200, 0fBFC90FDA, %f2;
	fma.rn.f32 	%f202, %f200, 0fB3A22168, %f201;
	fma.rn.f32 	%f266, %f200, 0fA7C234C5, %f202;
	abs.f32 	%f12, %f2;
	setp.ltu.f32 	%p49, %f12, 0f47CE4780;
	@%p49 bra 	$L__BB0_19;
	setp.neu.f32 	%p50, %f12, 0f7F800000;
	@%p50 bra 	$L__BB0_14;
	mov.f32 	%f205, 0f00000000;
	mul.rn.f32 	%f266, %f2, %f205;
	mov.b32 	%r324, 0;
	bra.uni 	$L__BB0_19;
$L__BB0_14:
	mov.b32 	%r18, %f2;
	shl.b32 	%r250, %r18, 8;
	or.b32  	%r19, %r250, -2147483648;
	mov.b64 	%rd145, 0;
	mov.b32 	%r321, 0;
$L__BB0_15:
	.pragma "nounroll";
	mul.wide.u32 	%rd110, %r321, 4;
	mov.u64 	%rd111, __cudart_i2opi_f;
	add.s64 	%rd112, %rd111, %rd110;
	ld.global.nc.u32 	%r251, [%rd112];
	mad.wide.u32 	%rd113, %r251, %r19, %rd145;
	shr.u64 	%rd145, %rd113, 32;
	add.s64 	%rd114, %rd8, %rd110;
	st.local.u32 	[%rd114], %rd113;
	add.s32 	%r321, %r321, 1;
	setp.ne.s32 	%p51, %r321, 6;
	@%p51 bra 	$L__BB0_15;
	shr.u32 	%r252, %r18, 23;
	st.local.u32 	[%rd8+24], %rd145;
	and.b32  	%r22, %r252, 31;
	and.b32  	%r253, %r252, 224;
	add.s32 	%r254, %r253, -128;
	shr.u32 	%r255, %r254, 5;
	mul.wide.u32 	%rd115, %r255, 4;
	sub.s64 	%rd18, %rd8, %rd115;
	ld.local.u32 	%r322, [%rd18+24];
	ld.local.u32 	%r323, [%rd18+20];
	setp.eq.s32 	%p52, %r22, 0;
	@%p52 bra 	$L__BB0_18;
	shf.l.wrap.b32 	%r322, %r323, %r322, %r22;
	ld.local.u32 	%r256, [%rd18+16];
	shf.l.wrap.b32 	%r323, %r256, %r323, %r22;
$L__BB0_18:
	shr.u32 	%r257, %r322, 30;
	shf.l.wrap.b32 	%r258, %r323, %r322, 2;
	shl.b32 	%r259, %r323, 2;
	shr.u32 	%r260, %r258, 31;
	add.s32 	%r261, %r260, %r257;
	neg.s32 	%r262, %r261;
	setp.lt.s32 	%p53, %r18, 0;
	selp.b32 	%r324, %r262, %r261, %p53;
	xor.b32  	%r263, %r258, %r18;
	shr.s32 	%r264, %r258, 31;
	xor.b32  	%r265, %r264, %r258;
	xor.b32  	%r266, %r264, %r259;
	cvt.u64.u32 	%rd116, %r265;
	shl.b64 	%rd117, %rd116, 32;
	cvt.u64.u32 	%rd118, %r266;
	or.b64  	%rd119, %rd117, %rd118;
	cvt.rn.f64.s64 	%fd11, %rd119;
	mul.f64 	%fd12, %fd11, 0d3BF921FB54442D19;
	cvt.rn.f32.f64 	%f203, %fd12;
	neg.f32 	%f204, %f203;
	setp.lt.s32 	%p54, %r263, 0;
	selp.f32 	%f266, %f204, %f203, %p54;
$L__BB0_19:
	add.s32 	%r268, %r324, 1;
	mul.rn.f32 	%f206, %f266, %f266;
	and.b32  	%r269, %r324, 1;
	setp.eq.b32 	%p55, %r269, 1;
	selp.f32 	%f207, %f266, 0f3F800000, %p55;
	fma.rn.f32 	%f208, %f206, %f207, 0f00000000;
	fma.rn.f32 	%f209, %f206, 0f37CBAC00, 0fBAB607ED;
	selp.f32 	%f210, 0fB94D4153, %f209, %p55;
	selp.f32 	%f211, 0f3C0885E4, 0f3D2AAABB, %p55;
	fma.rn.f32 	%f212, %f210, %f206, %f211;
	selp.f32 	%f213, 0fBE2AAAA8, 0fBEFFFFFF, %p55;
	fma.rn.f32 	%f214, %f212, %f206, %f213;
	fma.rn.f32 	%f215, %f214, %f208, %f207;
	and.b32  	%r270, %r268, 2;
	setp.eq.s32 	%p56, %r270, 0;
	mov.f32 	%f216, 0f00000000;
	sub.f32 	%f217, %f216, %f215;
	selp.f32 	%f16, %f215, %f217, %p56;
	mul.f32 	%f218, %f3, 0f3F22F983;
	cvt.rni.s32.f32 	%r328, %f218;
	cvt.rn.f32.s32 	%f219, %r328;
	fma.rn.f32 	%f220, %f219, 0fBFC90FDA, %f3;
	fma.rn.f32 	%f221, %f219, 0fB3A22168, %f220;
	fma.rn.f32 	%f267, %f219, 0fA7C234C5, %f221;
	abs.f32 	%f18, %f3;
	setp.ltu.f32 	%p57, %f18, 0f47CE4780;
	@%p57 bra 	$L__BB0_27;
	setp.neu.f32 	%p58, %f18, 0f7F800000;
	@%p58 bra 	$L__BB0_22;
	mov.f32 	%f224, 0f00000000;
	mul.rn.f32 	%f267, %f3, %f224;
	mov.b32 	%r328, 0;
	bra.uni 	$L__BB0_27;
$L__BB0_22:
	mov.b32 	%r32, %f3;
	shl.b32 	%r272, %r32, 8;
	or.b32  	%r33, %r272, -2147483648;
	mov.b64 	%rd146, 0;
	mov.b32 	%r325, 0;
$L__BB0_23:
	.pragma "nounroll";
	mul.wide.u32 	%rd121, %r325, 4;
	mov.u64 	%rd122, __cudart_i2opi_f;
	add.s64 	%rd123, %rd122, %rd121;
	ld.global.nc.u32 	%r273, [%rd123];
	mad.wide.u32 	%rd124, %r273, %r33, %rd146;
	shr.u64 	%rd146, %rd124, 32;
	add.s64 	%rd125, %rd7, %rd121;
	st.local.u32 	[%rd125], %rd124;
	add.s32 	%r325, %r325, 1;
	setp.ne.s32 	%p59, %r325, 6;
	@%p59 bra 	$L__BB0_23;
	shr.u32 	%r274, %r32, 23;
	st.local.u32 	[%rd7+24], %rd146;
	and.b32  	%r36, %r274, 31;
	and.b32  	%r275, %r274, 224;
	add.s32 	%r276, %r275, -128;
	shr.u32 	%r277, %r276, 5;
	mul.wide.u32 	%rd126, %r277, 4;
	sub.s64 	%rd21, %rd7, %rd126;
	ld.local.u32 	%r326, [%rd21+24];
	ld.local.u32 	%r327, [%rd21+20];
	setp.eq.s32 	%p60, %r36, 0;
	@%p60 bra 	$L__BB0_26;
	shf.l.wrap.b32 	%r326, %r327, %r326, %r36;
	ld.local.u32 	%r278, [%rd21+16];
	shf.l.wrap.b32 	%r327, %r278, %r327, %r36;
$L__BB0_26:
	shr.u32 	%r279, %r326, 30;
	shf.l.wrap.b32 	%r280, %r327, %r326, 2;
	shl.b32 	%r281, %r327, 2;
	shr.u32 	%r282, %r280, 31;
	add.s32 	%r283, %r282, %r279;
	neg.s32 	%r284, %r283;
	setp.lt.s32 	%p61, %r32, 0;
	selp.b32 	%r328, %r284, %r283, %p61;
	xor.b32  	%r285, %r280, %r32;
	shr.s32 	%r286, %r280, 31;
	xor.b32  	%r287, %r286, %r280;
	xor.b32  	%r288, %r286, %r281;
	cvt.u64.u32 	%rd127, %r287;
	shl.b64 	%rd128, %rd127, 32;
	cvt.u64.u32 	%rd129, %r288;
	or.b64  	%rd130, %rd128, %rd129;
	cvt.rn.f64.s64 	%fd13, %rd130;
	mul.f64 	%fd14, %fd13, 0d3BF921FB54442D19;
	cvt.rn.f32.f64 	%f222, %fd14;
	neg.f32 	%f223, %f222;
	setp.lt.s32 	%p62, %r285, 0;
	selp.f32 	%f267, %f223, %f222, %p62;
$L__BB0_27:
	add.s32 	%r290, %r328, 1;
	mul.rn.f32 	%f225, %f267, %f267;
	and.b32  	%r291, %r328, 1;
	setp.eq.b32 	%p63, %r291, 1;
	selp.f32 	%f226, %f267, 0f3F800000, %p63;
	fma.rn.f32 	%f227, %f225, %f226, 0f00000000;
	fma.rn.f32 	%f228, %f225, 0f37CBAC00, 0fBAB607ED;
	selp.f32 	%f229, 0fB94D4153, %f228, %p63;
	selp.f32 	%f230, 0f3C0885E4, 0f3D2AAABB, %p63;
	fma.rn.f32 	%f231, %f229, %f225, %f230;
	selp.f32 	%f232, 0fBE2AAAA8, 0fBEFFFFFF, %p63;
	fma.rn.f32 	%f233, %f231, %f225, %f232;
	fma.rn.f32 	%f234, %f233, %f227, %f226;
	and.b32  	%r292, %r290, 2;
	setp.eq.s32 	%p64, %r292, 0;
	mov.f32 	%f235, 0f00000000;
	sub.f32 	%f236, %f235, %f234;
	selp.f32 	%f22, %f234, %f236, %p64;
	mul.f32 	%f237, %f4, 0f3F22F983;
	cvt.rni.s32.f32 	%r332, %f237;
	cvt.rn.f32.s32 	%f238, %r332;
	fma.rn.f32 	%f239, %f238, 0fBFC90FDA, %f4;
	fma.rn.f32 	%f240, %f238, 0fB3A22168, %f239;
	fma.rn.f32 	%f268, %f238, 0fA7C234C5, %f240;
	abs.f32 	%f24, %f4;
	setp.ltu.f32 	%p65, %f24, 0f47CE4780;
	@%p65 bra 	$L__BB0_35;
	setp.neu.f32 	%p66, %f24, 0f7F800000;
	@%p66 bra 	$L__BB0_30;
	mov.f32 	%f243, 0f00000000;
	mul.rn.f32 	%f268, %f4, %f243;
	mov.b32 	%r332, 0;
	bra.uni 	$L__BB0_35;
$L__BB0_30:
	mov.b32 	%r46, %f4;
	shl.b32 	%r294, %r46, 8;
	or.b32  	%r47, %r294, -2147483648;
	mov.b64 	%rd147, 0;
	mov.b32 	%r329, 0;
$L__BB0_31:
	.pragma "nounroll";
	mul.wide.u32 	%rd132, %r329, 4;
	mov.u64 	%rd133, __cudart_i2opi_f;
	add.s64 	%rd134, %rd133, %rd132;
	ld.global.nc.u32 	%r295, [%rd134];
	mad.wide.u32 	%rd135, %r295, %r47, %rd147;
	shr.u64 	%rd147, %rd135, 32;
	add.s64 	%rd136, %rd6, %rd132;
	st.local.u32 	[%rd136], %rd135;
	add.s32 	%r329, %r329, 1;
	setp.ne.s32 	%p67, %r329, 6;
	@%p67 bra 	$L__BB0_31;
	shr.u32 	%r296, %r46, 23;
	st.local.u32 	[%rd6+24], %rd147;
	and.b32  	%r50, %r296, 31;
	and.b32  	%r297, %r296, 224;
	add.s32 	%r298, %r297, -128;
	shr.u32 	%r299, %r298, 5;
	mul.wide.u32 	%rd137, %r299, 4;
	sub.s64 	%rd24, %rd6, %rd137;
	ld.local.u32 	%r330, [%rd24+24];
	ld.local.u32 	%r331, [%rd24+20];
	setp.eq.s32 	%p68, %r50, 0;
	@%p68 bra 	$L__BB0_34;
	shf.l.wrap.b32 	%r330, %r331, %r330, %r50;
	ld.local.u32 	%r300, [%rd24+16];
	shf.l.wrap.b32 	%r331, %r300, %r331, %r50;
$L__BB0_34:
	shr.u32 	%r301, %r330, 30;
	shf.l.wrap.b32 	%r302, %r331, %r330, 2;
	shl.b32 	%r303, %r331, 2;
	shr.u32 	%r304, %r302, 31;
	add.s32 	%r305, %r304, %r301;
	neg.s32 	%r306, %r305;
	setp.lt.s32 	%p69, %r46, 0;
	selp.b32 	%r332, %r306, %r305, %p69;
	xor.b32  	%r307, %r302, %r46;
	shr.s32 	%r308, %r302, 31;
	xor.b32  	%r309, %r308, %r302;
	xor.b32  	%r310, %r308, %r303;
	cvt.u64.u32 	%rd138, %r309;
	shl.b64 	%rd139, %rd138, 32;
	cvt.u64.u32 	%rd140, %r310;
	or.b64  	%rd141, %rd139, %rd140;
	cvt.rn.f64.s64 	%fd15, %rd141;
	mul.f64 	%fd16, %fd15, 0d3BF921FB54442D19;
	cvt.rn.f32.f64 	%f241, %fd16;
	neg.f32 	%f242, %f241;
	setp.lt.s32 	%p70, %r307, 0;
	selp.f32 	%f268, %f242, %f241, %p70;
$L__BB0_35:
	add.s32 	%r312, %r332, 1;
	mul.rn.f32 	%f244, %f268, %f268;
	and.b32  	%r313, %r332, 1;
	setp.eq.b32 	%p71, %r313, 1;
	selp.f32 	%f245, %f268, 0f3F800000, %p71;
	fma.rn.f32 	%f246, %f244, %f245, 0f00000000;
	fma.rn.f32 	%f247, %f244, 0f37CBAC00, 0fBAB607ED;
	selp.f32 	%f248, 0fB94D4153, %f247, %p71;
	selp.f32 	%f249, 0f3C0885E4, 0f3D2AAABB, %p71;
	fma.rn.f32 	%f250, %f248, %f244, %f249;
	selp.f32 	%f251, 0fBE2AAAA8, 0fBEFFFFFF, %p71;
	fma.rn.f32 	%f252, %f250, %f244, %f251;
	fma.rn.f32 	%f253, %f252, %f246, %f245;
	and.b32  	%r314, %r312, 2;
	setp.eq.s32 	%p72, %r314, 0;
	mov.f32 	%f254, 0f00000000;
	sub.f32 	%f255, %f254, %f253;
	selp.f32 	%f256, %f253, %f255, %p72;
	ld.global.u32 	%r315, [%rd1+8];
	setp.ge.u32 	%p73, %r1, %r315;
	setp.lt.u32 	%p74, %r1, %r315;
	ld.global.v4.f32 	{%f257, %f258, %f259, %f260}, [%rd12];
	selp.f32 	%f261, %f257, 0f00000000, %p74;
	selp.f32 	%f262, %f258, 0f00000000, %p74;
	selp.f32 	%f263, %f259, 0f00000000, %p74;
	selp.f32 	%f264, %f260, 0f00000000, %p74;
	sub.f32 	%f28, %f261, %f10;
	sub.f32 	%f29, %f262, %f16;
	sub.f32 	%f30, %f263, %f22;
	sub.f32 	%f31, %f264, %f256;
	@%p73 bra 	$L__BB0_71;
	st.global.v4.f32 	[%rd12], {%f28, %f29, %f30, %f31};
	bra.uni 	$L__BB0_71;
$L__BB0_37:
	ld.global.u32 	%r134, [%rd1];
	setp.lt.u32 	%p3, %r1, %r134;
	ld.global.v4.f32 	{%f63, %f64, %f65, %f66}, [%rd10];
	selp.f32 	%f67, %f63, 0f00000000, %p3;
	selp.f32 	%f68, %f64, 0f00000000, %p3;
	selp.f32 	%f69, %f65, 0f00000000, %p3;
	selp.f32 	%f70, %f66, 0f00000000, %p3;
	ld.global.u32 	%r135, [%rd1+4];
	setp.lt.u32 	%p4, %r1, %r135;
	ld.global.v4.f32 	{%f71, %f72, %f73, %f74}, [%rd11];
	selp.f32 	%f75, %f71, 0f00000000, %p4;
	selp.f32 	%f76, %f72, 0f00000000, %p4;
	selp.f32 	%f77, %f73, 0f00000000, %p4;
	selp.f32 	%f78, %f74, 0f00000000, %p4;
	mul.f32 	%f32, %f67, %f75;
	mul.f32 	%f33, %f68, %f76;
	mul.f32 	%f34, %f69, %f77;
	mul.f32 	%f35, %f70, %f78;
	mul.f32 	%f79, %f32, 0f3F22F983;
	cvt.rni.s32.f32 	%r336, %f79;
	cvt.rn.f32.s32 	%f80, %r336;
	fma.rn.f32 	%f81, %f80, 0fBFC90FDA, %f32;
	fma.rn.f32 	%f82, %f80, 0fB3A22168, %f81;
	fma.rn.f32 	%f269, %f80, 0fA7C234C5, %f82;
	abs.f32 	%f37, %f32;
	setp.ltu.f32 	%p5, %f37, 0f47CE4780;
	@%p5 bra 	$L__BB0_45;
	setp.neu.f32 	%p6, %f37, 0f7F800000;
	@%p6 bra 	$L__BB0_40;
	mov.f32 	%f85, 0f00000000;
	mul.rn.f32 	%f269, %f32, %f85;
	mov.b32 	%r336, 0;
	bra.uni 	$L__BB0_45;
$L__BB0_40:
	mov.b32 	%r60, %f32;
	shl.b32 	%r137, %r60, 8;
	or.b32  	%r61, %r137, -2147483648;
	mov.b64 	%rd150, 0;
	mov.b32 	%r333, 0;
	mov.u64 	%rd148, __cudart_i2opi_f;
	mov.u64 	%rd149, %rd5;
$L__BB0_41:
	.pragma "nounroll";
	ld.global.nc.u32 	%r138, [%rd148];
	mad.wide.u32 	%rd59, %r138, %r61, %rd150;
	shr.u64 	%rd150, %rd59, 32;
	st.local.u32 	[%rd149], %rd59;
	add.s32 	%r333, %r333, 1;
	add.s64 	%rd149, %rd149, 4;
	add.s64 	%rd148, %rd148, 4;
	setp.ne.s32 	%p7, %r333, 6;
	@%p7 bra 	$L__BB0_41;
	shr.u32 	%r139, %r60, 23;
	st.local.u32 	[%rd5+24], %rd150;
	and.b32  	%r64, %r139, 31;
	and.b32  	%r140, %r139, 224;
	add.s32 	%r141, %r140, -128;
	shr.u32 	%r142, %r141, 5;
	mul.wide.u32 	%rd60, %r142, 4;
	sub.s64 	%rd31, %rd5, %rd60;
	ld.local.u32 	%r334, [%rd31+24];
	ld.local.u32 	%r335, [%rd31+20];
	setp.eq.s32 	%p8, %r64, 0;
	@%p8 bra 	$L__BB0_44;
	shf.l.wrap.b32 	%r334, %r335, %r334, %r64;
	ld.local.u32 	%r143, [%rd31+16];
	shf.l.wrap.b32 	%r335, %r143, %r335, %r64;
$L__BB0_44:
	shr.u32 	%r144, %r334, 30;
	shf.l.wrap.b32 	%r145, %r335, %r334, 2;
	shl.b32 	%r146, %r335, 2;
	shr.u32 	%r147, %r145, 31;
	add.s32 	%r148, %r147, %r144;
	neg.s32 	%r149, %r148;
	setp.lt.s32 	%p9, %r60, 0;
	selp.b32 	%r336, %r149, %r148, %p9;
	xor.b32  	%r150, %r145, %r60;
	shr.s32 	%r151, %r145, 31;
	xor.b32  	%r152, %r151, %r145;
	xor.b32  	%r153, %r151, %r146;
	cvt.u64.u32 	%rd61, %r152;
	shl.b64 	%rd62, %rd61, 32;
	cvt.u64.u32 	%rd63, %r153;
	or.b64  	%rd64, %rd62, %rd63;
	cvt.rn.f64.s64 	%fd1, %rd64;
	mul.f64 	%fd2, %fd1, 0d3BF921FB54442D19;
	cvt.rn.f32.f64 	%f83, %fd2;
	neg.f32 	%f84, %f83;
	setp.lt.s32 	%p10, %r150, 0;
	selp.f32 	%f269, %f84, %f83, %p10;
$L__BB0_45:
	add.s32 	%r155, %r336, 1;
	mul.rn.f32 	%f86, %f269, %f269;
	and.b32  	%r156, %r336, 1;
	setp.eq.b32 	%p11, %r156, 1;
	selp.f32 	%f87, %f269, 0f3F800000, %p11;
	fma.rn.f32 	%f88, %f86, %f87, 0f00000000;
	fma.rn.f32 	%f89, %f86, 0f37CBAC00, 0fBAB607ED;
	selp.f32 	%f90, 0fB94D4153, %f89, %p11;
	selp.f32 	%f91, 0f3C0885E4, 0f3D2AAABB, %p11;
	fma.rn.f32 	%f92, %f90, %f86, %f91;
	selp.f32 	%f93, 0fBE2AAAA8, 0fBEFFFFFF, %p11;
	fma.rn.f32 	%f94, %f92, %f86, %f93;
	fma.rn.f32 	%f95, %f94, %f88, %f87;
	and.b32  	%r157, %r155, 2;
	setp.eq.s32 	%p12, %r157, 0;
	mov.f32 	%f96, 0f00000000;
	sub.f32 	%f97, %f96, %f95;
	selp.f32 	%f41, %f95, %f97, %p12;
	mul.f32 	%f98, %f33, 0f3F22F983;
	cvt.rni.s32.f32 	%r340, %f98;
	cvt.rn.f32.s32 	%f99, %r340;
	fma.rn.f32 	%f100, %f99, 0fBFC90FDA, %f33;
	fma.rn.f32 	%f101, %f99, 0fB3A22168, %f100;
	fma.rn.f32 	%f270, %f99, 0fA7C234C5, %f101;
	abs.f32 	%f43, %f33;
	setp.ltu.f32 	%p13, %f43, 0f47CE4780;
	@%p13 bra 	$L__BB0_53;
	setp.neu.f32 	%p14, %f43, 0f7F800000;
	@%p14 bra 	$L__BB0_48;
	mov.f32 	%f104, 0f00000000;
	mul.rn.f32 	%f270, %f33, %f104;
	mov.b32 	%r340, 0;
	bra.uni 	$L__BB0_53;
$L__BB0_48:
	mov.b32 	%r74, %f33;
	shl.b32 	%r159, %r74, 8;
	or.b32  	%r75, %r159, -2147483648;
	mov.b64 	%rd151, 0;
	mov.b32 	%r337, 0;
$L__BB0_49:
	.pragma "nounroll";
	mul.wide.u32 	%rd66, %r337, 4;
	mov.u64 	%rd67, __cudart_i2opi_f;
	add.s64 	%rd68, %rd67, %rd66;
	ld.global.nc.u32 	%r160, [%rd68];
	mad.wide.u32 	%rd69, %r160, %r75, %rd151;
	shr.u64 	%rd151, %rd69, 32;
	add.s64 	%rd70, %rd4, %rd66;
	st.local.u32 	[%rd70], %rd69;
	add.s32 	%r337, %r337, 1;
	setp.ne.s32 	%p15, %r337, 6;
	@%p15 bra 	$L__BB0_49;
	shr.u32 	%r161, %r74, 23;
	st.local.u32 	[%rd4+24], %rd151;
	and.b32  	%r78, %r161, 31;
	and.b32  	%r162, %r161, 224;
	add.s32 	%r163, %r162, -128;
	shr.u32 	%r164, %r163, 5;
	mul.wide.u32 	%rd71, %r164, 4;
	sub.s64 	%rd34, %rd4, %rd71;
	ld.local.u32 	%r338, [%rd34+24];
	ld.local.u32 	%r339, [%rd34+20];
	setp.eq.s32 	%p16, %r78, 0;
	@%p16 bra 	$L__BB0_52;
	shf.l.wrap.b32 	%r338, %r339, %r338, %r78;
	ld.local.u32 	%r165, [%rd34+16];
	shf.l.wrap.b32 	%r339, %r165, %r339, %r78;
$L__BB0_52:
	shr.u32 	%r166, %r338, 30;
	shf.l.wrap.b32 	%r167, %r339, %r338, 2;
	shl.b32 	%r168, %r339, 2;
	shr.u32 	%r169, %r167, 31;
	add.s32 	%r170, %r169, %r166;
	neg.s32 	%r171, %r170;
	setp.lt.s32 	%p17, %r74, 0;
	selp.b32 	%r340, %r171, %r170, %p17;
	xor.b32  	%r172, %r167, %r74;
	shr.s32 	%r173, %r167, 31;
	xor.b32  	%r174, %r173, %r167;
	xor.b32  	%r175, %r173, %r168;
	cvt.u64.u32 	%rd72, %r174;
	shl.b64 	%rd73, %rd72, 32;
	cvt.u64.u32 	%rd74, %r175;
	or.b64  	%rd75, %rd73, %rd74;
	cvt.rn.f64.s64 	%fd3, %rd75;
	mul.f64 	%fd4, %fd3, 0d3BF921FB54442D19;
	cvt.rn.f32.f64 	%f102, %fd4;
	neg.f32 	%f103, %f102;
	setp.lt.s32 	%p18, %r172, 0;
	selp.f32 	%f270, %f103, %f102, %p18;
$L__BB0_53:
	add.s32 	%r177, %r340, 1;
	mul.rn.f32 	%f105, %f270, %f270;
	and.b32  	%r178, %r340, 1;
	setp.eq.b32 	%p19, %r178, 1;
	selp.f32 	%f106, %f270, 0f3F800000, %p19;
	fma.rn.f32 	%f107, %f105, %f106, 0f00000000;
	fma.rn.f32 	%f108, %f105, 0f37CBAC00, 0fBAB607ED;
	selp.f32 	%f109, 0fB94D4153, %f108, %p19;
	selp.f32 	%f110, 0f3C0885E4, 0f3D2AAABB, %p19;
	fma.rn.f32 	%f111, %f109, %f105, %f110;
	selp.f32 	%f112, 0fBE2AAAA8, 0fBEFFFFFF, %p19;
	fma.rn.f32 	%f113, %f111, %f105, %f112;
	fma.rn.f32 	%f114, %f113, %f107, %f106;
	and.b32  	%r179, %r177, 2;
	setp.eq.s32 	%p20, %r179, 0;
	mov.f32 	%f115, 0f00000000;
	sub.f32 	%f116, %f115, %f114;
	selp.f32 	%f47, %f114, %f116, %p20;
	mul.f32 	%f117, %f34, 0f3F22F983;
	cvt.rni.s32.f32 	%r344, %f117;
	cvt.rn.f32.s32 	%f118, %r344;
	fma.rn.f32 	%f119, %f118, 0fBFC90FDA, %f34;
	fma.rn.f32 	%f120, %f118, 0fB3A22168, %f119;
	fma.rn.f32 	%f271, %f118, 0fA7C234C5, %f120;
	abs.f32 	%f49, %f34;
	setp.ltu.f32 	%p21, %f49, 0f47CE4780;
	@%p21 bra 	$L__BB0_61;
	setp.neu.f32 	%p22, %f49, 0f7F800000;
	@%p22 bra 	$L__BB0_56;
	mov.f32 	%f123, 0f00000000;
	mul.rn.f32 	%f271, %f34, %f123;
	mov.b32 	%r344, 0;
	bra.uni 	$L__BB0_61;
$L__BB0_56:
	mov.b32 	%r88, %f34;
	shl.b32 	%r181, %r88, 8;
	or.b32  	%r89, %r181, -2147483648;
	mov.b64 	%rd152, 0;
	mov.b32 	%r341, 0;
$L__BB0_57:
	.pragma "nounroll";
	mul.wide.u32 	%rd77, %r341, 4;
	mov.u64 	%rd78, __cudart_i2opi_f;
	add.s64 	%rd79, %rd78, %rd77;
	ld.global.nc.u32 	%r182, [%rd79];
	mad.wide.u32 	%rd80, %r182, %r89, %rd152;
	shr.u64 	%rd152, %rd80, 32;
	add.s64 	%rd81, %rd3, %rd77;
	st.local.u32 	[%rd81], %rd80;
	add.s32 	%r341, %r341, 1;
	setp.ne.s32 	%p23, %r341, 6;
	@%p23 bra 	$L__BB0_57;
	shr.u32 	%r183, %r88, 23;
	st.local.u32 	[%rd3+24], %rd152;
	and.b32  	%r92, %r183, 31;
	and.b32  	%r184, %r183, 224;
	add.s32 	%r185, %r184, -128;
	shr.u32 	%r186, %r185, 5;
	mul.wide.u32 	%rd82, %r186, 4;
	sub.s64 	%rd37, %rd3, %rd82;
	ld.local.u32 	%r342, [%rd37+24];
	ld.local.u32 	%r343, [%rd37+20];
	setp.eq.s32 	%p24, %r92, 0;
	@%p24 bra 	$L__BB0_60;
	shf.l.wrap.b32 	%r342, %r343, %r342, %r92;
	ld.local.u32 	%r187, [%rd37+16];
	shf.l.wrap.b32 	%r343, %r187, %r343, %r92;
$L__BB0_60:
	shr.u32 	%r188, %r342, 30;
	shf.l.wrap.b32 	%r189, %r343, %r342, 2;
	shl.b32 	%r190, %r343, 2;
	shr.u32 	%r191, %r189, 31;
	add.s32 	%r192, %r191, %r188;
	neg.s32 	%r193, %r192;
	setp.lt.s32 	%p25, %r88, 0;
	selp.b32 	%r344, %r193, %r192, %p25;
	xor.b32  	%r194, %r189, %r88;
	shr.s32 	%r195, %r189, 31;
	xor.b32  	%r196, %r195, %r189;
	xor.b32  	%r197, %r195, %r190;
	cvt.u64.u32 	%rd83, %r196;
	shl.b64 	%rd84, %rd83, 32;
	cvt.u64.u32 	%rd85, %r197;
	or.b64  	%rd86, %rd84, %rd85;
	cvt.rn.f64.s64 	%fd5, %rd86;
	mul.f64 	%fd6, %fd5, 0d3BF921FB54442D19;
	cvt.rn.f32.f64 	%f121, %fd6;
	neg.f32 	%f122, %f121;
	setp.lt.s32 	%p26, %r194, 0;
	selp.f32 	%f271, %f122, %f121, %p26;
$L__BB0_61:
	add.s32 	%r199, %r344, 1;
	mul.rn.f32 	%f124, %f271, %f271;
	and.b32  	%r200, %r344, 1;
	setp.eq.b32 	%p27, %r200, 1;
	selp.f32 	%f125, %f271, 0f3F800000, %p27;
	fma.rn.f32 	%f126, %f124, %f125, 0f00000000;
	fma.rn.f32 	%f127, %f124, 0f37CBAC00, 0fBAB607ED;
	selp.f32 	%f128, 0fB94D4153, %f127, %p27;
	selp.f32 	%f129, 0f3C0885E4, 0f3D2AAABB, %p27;
	fma.rn.f32 	%f130, %f128, %f124, %f129;
	selp.f32 	%f131, 0fBE2AAAA8, 0fBEFFFFFF, %p27;
	fma.rn.f32 	%f132, %f130, %f124, %f131;
	fma.rn.f32 	%f133, %f132, %f126, %f125;
	and.b32  	%r201, %r199, 2;
	setp.eq.s32 	%p28, %r201, 0;
	mov.f32 	%f134, 0f00000000;
	sub.f32 	%f135, %f134, %f133;
	selp.f32 	%f53, %f133, %f135, %p28;
	mul.f32 	%f136, %f35, 0f3F22F983;
	cvt.rni.s32.f32 	%r348, %f136;
	cvt.rn.f32.s32 	%f137, %r348;
	fma.rn.f32 	%f138, %f137, 0fBFC90FDA, %f35;
	fma.rn.f32 	%f139, %f137, 0fB3A22168, %f138;
	fma.rn.f32 	%f272, %f137, 0fA7C234C5, %f139;
	abs.f32 	%f55, %f35;
	setp.ltu.f32 	%p29, %f55, 0f47CE4780;
	@%p29 bra 	$L__BB0_69;
	setp.neu.f32 	%p30, %f55, 0f7F800000;
	@%p30 bra 	$L__BB0_64;
	mov.f32 	%f142, 0f00000000;
	mul.rn.f32 	%f272, %f35, %f142;
	mov.b32 	%r348, 0;
	bra.uni 	$L__BB0_69;
$L__BB0_64:
	mov.b32 	%r102, %f35;
	shl.b32 	%r203, %r102, 8;
	or.b32  	%r103, %r203, -2147483648;
	mov.b64 	%rd153, 0;
	mov.b32 	%r345, 0;
$L__BB0_65:
	.pragma "nounroll";
	mul.wide.u32 	%rd88, %r345, 4;
	mov.u64 	%rd89, __cudart_i2opi_f;
	add.s64 	%rd90, %rd89, %rd88;
	ld.global.nc.u32 	%r204, [%rd90];
	mad.wide.u32 	%rd91, %r204, %r103, %rd153;
	shr.u64 	%rd153, %rd91, 32;
	add.s64 	%rd92, %rd2, %rd88;
	st.local.u32 	[%rd92], %rd91;
	add.s32 	%r345, %r345, 1;
	setp.ne.s32 	%p31, %r345, 6;
	@%p31 bra 	$L__BB0_65;
	shr.u32 	%r205, %r102, 23;
	st.local.u32 	[%rd2+24], %rd153;
	and.b32  	%r106, %r205, 31;
	and.b32  	%r206, %r205, 224;
	add.s32 	%r207, %r206, -128;
	shr.u32 	%r208, %r207, 5;
	mul.wide.u32 	%rd93, %r208, 4;
	sub.s64 	%rd40, %rd2, %rd93;
	ld.local.u32 	%r346, [%rd40+24];
	ld.local.u32 	%r347, [%rd40+20];
	setp.eq.s32 	%p32, %r106, 0;
	@%p32 bra 	$L__BB0_68;
	shf.l.wrap.b32 	%r346, %r347, %r346, %r106;
	ld.local.u32 	%r209, [%rd40+16];
	shf.l.wrap.b32 	%r347, %r209, %r347, %r106;
$L__BB0_68:
	shr.u32 	%r210, %r346, 30;
	shf.l.wrap.b32 	%r211, %r347, %r346, 2;
	shl.b32 	%r212, %r347, 2;
	shr.u32 	%r213, %r211, 31;
	add.s32 	%r214, %r213, %r210;
	neg.s32 	%r215, %r214;
	setp.lt.s32 	%p33, %r102, 0;
	selp.b32 	%r348, %r215, %r214, %p33;
	xor.b32  	%r216, %r211, %r102;
	shr.s32 	%r217, %r211, 31;
	xor.b32  	%r218, %r217, %r211;
	xor.b32  	%r219, %r217, %r212;
	cvt.u64.u32 	%rd94, %r218;
	shl.b64 	%rd95, %rd94, 32;
	cvt.u64.u32 	%rd96, %r219;
	or.b64  	%rd97, %rd95, %rd96;
	cvt.rn.f64.s64 	%fd7, %rd97;
	mul.f64 	%fd8, %fd7, 0d3BF921FB54442D19;
	cvt.rn.f32.f64 	%f140, %fd8;
	neg.f32 	%f141, %f140;
	setp.lt.s32 	%p34, %r216, 0;
	selp.f32 	%f272, %f141, %f140, %p34;
$L__BB0_69:
	add.s32 	%r221, %r348, 1;
	mul.rn.f32 	%f143, %f272, %f272;
	and.b32  	%r222, %r348, 1;
	setp.eq.b32 	%p35, %r222, 1;
	selp.f32 	%f144, %f272, 0f3F800000, %p35;
	fma.rn.f32 	%f145, %f143, %f144, 0f00000000;
	fma.rn.f32 	%f146, %f143, 0f37CBAC00, 0fBAB607ED;
	selp.f32 	%f147, 0fB94D4153, %f146, %p35;
	selp.f32 	%f148, 0f3C0885E4, 0f3D2AAABB, %p35;
	fma.rn.f32 	%f149, %f147, %f143, %f148;
	selp.f32 	%f150, 0fBE2AAAA8, 0fBEFFFFFF, %p35;
	fma.rn.f32 	%f151, %f149, %f143, %f150;
	fma.rn.f32 	%f152, %f151, %f145, %f144;
	and.b32  	%r223, %r221, 2;
	setp.eq.s32 	%p36, %r223, 0;
	mov.f32 	%f153, 0f00000000;
	sub.f32 	%f154, %f153, %f152;
	selp.f32 	%f155, %f152, %f154, %p36;
	ld.global.u32 	%r224, [%rd1+8];
	setp.ge.u32 	%p37, %r1, %r224;
	setp.lt.u32 	%p38, %r1, %r224;
	ld.global.v4.f32 	{%f156, %f157, %f158, %f159}, [%rd12];
	selp.f32 	%f160, %f156, 0f00000000, %p38;
	selp.f32 	%f161, %f157, 0f00000000, %p38;
	selp.f32 	%f162, %f158, 0f00000000, %p38;
	selp.f32 	%f163, %f159, 0f00000000, %p38;
	add.f32 	%f59, %f41, %f160;
	add.f32 	%f60, %f47, %f161;
	add.f32 	%f61, %f53, %f162;
	add.f32 	%f62, %f163, %f155;
	@%p37 bra 	$L__BB0_71;
	st.global.v4.f32 	[%rd12], {%f59, %f60, %f61, %f62};
$L__BB0_71:
	add.s32 	%r316, %r316, 1;
	setp.ne.s32 	%p75, %r316, 256;
	@%p75 bra 	$L__BB0_2;
$L__BB0_72:
	ret;

}


// ===== COMPILED SASS (sm_100) =====

	.target	sm_100

	.elftype	@"ET_EXEC"


//--------------------- .note.nv.tkinfo           --------------------------
	.section	.note.nv.tkinfo,"",@"SHT_NOTE"
	.sectionflags	@"SHF_NOTE_NV_TKINFO"
	.tkinfo
        /*0018*/ 	.word	0x00000002
        /*0030*/ 	.string	""
        /*0030*/ 	.string	"ptxas"
        /*0030*/ 	.string	"Cuda compilation tools, release 13.0, V13.0.88"
        /*0030*/ 	.string	"Build cuda_13.0.r13.0/compiler.36424714_0"
        /*0030*/ 	.string	"-arch sm_100 -m 64 "



//--------------------- .note.nv.cuinfo           --------------------------
	.section	.note.nv.cuinfo,"",@"SHT_NOTE"
	.sectionflags	@"SHF_NOTE_NV_CUINFO"
        /*0018*/ 	.short	0x0002
        /*001a*/ 	.short	0x0064
        /*001c*/ 	.short	0x0082
	.zero		2


//--------------------- .nv.info                  --------------------------
	.section	.nv.info,"",@"SHT_CUDA_INFO"
	.align	4


	//----- nvinfo : EIATTR_REGCOUNT
	.align		4
        /*0000*/ 	.byte	0x04, 0x2f
        /*0002*/ 	.short	(.L_2 - .L_1)
	.align		4
.L_1:
        /*0004*/ 	.word	index@(execute_unary_kernel_f32)
        /*0008*/ 	.word	0x00000020


	//----- nvinfo : EIATTR_FRAME_SIZE
	.align		4
.L_2:
        /*000c*/ 	.byte	0x04, 0x11
        /*000e*/ 	.short	(.L_4 - .L_3)
	.align		4
.L_3:
        /*0010*/ 	.word	index@(execute_unary_kernel_f32)
        /*0014*/ 	.word	0x00000000


	//----- nvinfo : EIATTR_MIN_STACK_SIZE
	.align		4
.L_4:
        /*0018*/ 	.byte	0x04, 0x12
        /*001a*/ 	.short	(.L_6 - .L_5)
	.align		4
.L_5:
        /*001c*/ 	.word	index@(execute_unary_kernel_f32)
        /*0020*/ 	.word	0x00000000
.L_6:


//--------------------- .nv.compat                --------------------------
	.section	.nv.compat,"",@"SHT_CUDA_COMPAT_INFO"
	.align	4
        /*0000*/ 	.byte	0x02, 0x09, 0x00, 0x00, 0x02, 0x02, 0x01, 0x00, 0x02, 0x05, 0x05, 0x00, 0x03, 0x07, 0x01, 0x01
        /*0010*/ 	.byte	0x02, 0x03, 0x00, 0x00, 0x02, 0x06, 0x01, 0x00, 0x04, 0x0b, 0x08, 0x00, 0x01, 0x00, 0x00, 0x00
        /*0020*/ 	.byte	0x00, 0x00, 0x00, 0x00


//--------------------- .nv.info.execute_unary_kernel_f32 --------------------------
	.section	.nv.info.execute_unary_kernel_f32,"",@"SHT_CUDA_INFO"
	.sectionflags	@""
	.align	4


	//----- nvinfo : EIATTR_CUDA_API_VERSION
	.align		4
        /*0000*/ 	.byte	0x04, 0x37
        /*0002*/ 	.short	(.L_8 - .L_7)
.L_7:
        /*0004*/ 	.word	0x00000082


	//----- nvinfo : EIATTR_KPARAM_INFO
	.align		4
.L_8:
        /*0008*/ 	.byte	0x04, 0x17
        /*000a*/ 	.short	(.L_10 - .L_9)
.L_9:
        /*000c*/ 	.word	0x00000000
        /*0010*/ 	.short	0x0003
        /*0012*/ 	.short	0x0018
        /*0014*/ 	.byte	0x00, 0xf5, 0x21, 0x00


	//----- nvinfo : EIATTR_KPARAM_INFO
	.align		4
.L_10:
        /*0018*/ 	.byte	0x04, 0x17
        /*001a*/ 	.short	(.L_12 - .L_11)
.L_11:
        /*001c*/ 	.word	0x00000000
        /*0020*/ 	.short	0x0002
        /*0022*/ 	.short	0x0010
        /*0024*/ 	.byte	0x00, 0xf5, 0x21, 0x00


	//----- nvinfo : EIATTR_KPARAM_INFO
	.align		4
.L_12:
        /*0028*/ 	.byte	0x04, 0x17
        /*002a*/ 	.short	(.L_14 - .L_13)
.L_13:
        /*002c*/ 	.word	0x00000000
        /*0030*/ 	.short	0x0001
        /*0032*/ 	.short	0x0008
        /*0034*/ 	.byte	0x00, 0xf5, 0x21, 0x00


	//----- nvinfo : EIATTR_KPARAM_INFO
	.align		4
.L_14:
        /*0038*/ 	.byte	0x04, 0x17
        /*003a*/ 	.short	(.L_16 - .L_15)
.L_15:
        /*003c*/ 	.word	0x00000000
        /*0040*/ 	.short	0x0000
        /*0042*/ 	.short	0x0000
        /*0044*/ 	.byte	0x00, 0xf5, 0x21, 0x00


	//----- nvinfo : EIATTR_SPARSE_MMA_MASK
	.align		4
.L_16:
        /*0048*/ 	.byte	0x03, 0x50
        /*004a*/ 	.short	0x0000


	//----- nvinfo : EIATTR_MAXREG_COUNT
	.align		4
        /*004c*/ 	.byte	0x03, 0x1b
        /*004e*/ 	.short	0x00ff


	//----- nvinfo : EIATTR_MERCURY_ISA_VERSION
	.align		4
        /*0050*/ 	.byte	0x03, 0x5f
        /*0052*/ 	.short	0x0101


	//----- nvinfo : EIATTR_VRC_CTA_INIT_COUNT
	.align		4
        /*0054*/ 	.byte	0x02, 0x4a
	.zero		1
	.zero		1


	//----- nvinfo : EIATTR_EXIT_INSTR_OFFSETS
	.align		4
        /*0058*/ 	.byte	0x04, 0x1c
        /*005a*/ 	.short	(.L_18 - .L_17)


	//   ....[0]....
.L_17:
        /*005c*/ 	.word	0x00000150


	//   ....[1]....
        /*0060*/ 	.word	0x00004110


	//----- nvinfo : EIATTR_CRS_STACK_SIZE
	.align		4
.L_18:
        /*0064*/ 	.byte	0x04, 0x1e
        /*0066*/ 	.short	(.L_20 - .L_19)
.L_19:
        /*0068*/ 	.word	0x00000000


	//----- nvinfo : EIATTR_CBANK_PARAM_SIZE
	.align		4
.L_20:
        /*006c*/ 	.byte	0x03, 0x19
        /*006e*/ 	.short	0x0020


	//----- nvinfo : EIATTR_PARAM_CBANK
	.align		4
        /*0070*/ 	.byte	0x04, 0x0a
        /*0072*/ 	.short	(.L_22 - .L_21)
	.align		4
.L_21:
        /*0074*/ 	.word	index@(.nv.constant0.execute_unary_kernel_f32)
        /*0078*/ 	.short	0x0380
        /*007a*/ 	.short	0x0020


	//----- nvinfo : EIATTR_SW_WAR
	.align		4
.L_22:
        /*007c*/ 	.byte	0x04, 0x36
        /*007e*/ 	.short	(.L_24 - .L_23)
.L_23:
        /*0080*/ 	.word	0x00000008
.L_24:


//--------------------- .nv.callgraph             --------------------------
	.section	.nv.callgraph,"",@"SHT_CUDA_CALLGRAPH"
	.align	4
	.sectionentsize	8
	.align		4
        /*0000*/ 	.word	0x00000000
	.align		4
        /*0004*/ 	.word	0xffffffff
	.align		4
        /*0008*/ 	.word	0x00000000
	.align		4
        /*000c*/ 	.word	0xfffffffe
	.align		4
        /*0010*/ 	.word	0x00000000
	.align		4
        /*0014*/ 	.word	0xfffffffd
	.align		4
        /*0018*/ 	.word	0x00000000
	.align		4
        /*001c*/ 	.word	0xfffffffc


//--------------------- .nv.constant4             --------------------------
	.section	.nv.constant4,"a",@progbits
	.align	8
	.align		8
.nv.constant4:
        /*0000*/ 	.dword	__cudart_i2opi_f


//--------------------- .text.execute_unary_kernel_f32 --------------------------
	.section	.text.execute_unary_kernel_f32,"ax",@progbits
	.align	128
        .global         execute_unary_kernel_f32
        .type           execute_unary_kernel_f32,@function
        .size           execute_unary_kernel_f32,(.L_x_45 - execute_unary_kernel_f32)
        .other          execute_unary_kernel_f32,@"STO_CUDA_ENTRY STV_DEFAULT"
execute_unary_kernel_f32:
.text.execute_unary_kernel_f32:
[----:B------:R-:W-:Y:S08]  /*0000*/  LDC R1, c[0x0][0x37c] ;  /* 0x0000df00ff017b82 */ /* 0x000ff00000000800 */
[----:B------:R-:W0:Y:S01]  /*0010*/  LDC.64 R2, c[0x0][0x398] ;  /* 0x0000e600ff027b82 */ /* 0x000e220000000a00 */
[----:B------:R-:W0:Y:S02]  /*0020*/  LDCU.64 UR8, c[0x0][0x358] ;  /* 0x00006b00ff0877ac */ /* 0x000e240008000a00 */
[----:B0-----:R-:W2:Y:S01]  /*0030*/  LDG.E R2, desc[UR8][R2.64+0x14] ;  /* 0x0000140802027981 */ /* 0x001ea2000c1e1900 */
[----:B------:R-:W0:Y:S04]  /*0040*/  LDCU UR5, c[0x0][0x360] ;  /* 0x00006c00ff0577ac */ /* 0x000e280008000800 */
[----:B------:R-:W1:Y:S01]  /*0050*/  S2UR UR10, SR_CTAID.Z ;  /* 0x00000000000a79c3 */ /* 0x000e620000002700 */
[----:B------:R-:W1:Y:S01]  /*0060*/  S2R R9, SR_TID.Z ;  /* 0x0000000000097919 */ /* 0x000e620000002300 */
[----:B------:R-:W3:Y:S01]  /*0070*/  LDCU UR7, c[0x0][0x364] ;  /* 0x00006c80ff0777ac */ /* 0x000ee20008000800 */
[----:B------:R-:W3:Y:S05]  /*0080*/  S2R R5, SR_TID.Y ;  /* 0x0000000000057919 */ /* 0x000eea0000002200 */
[----:B------:R-:W1:Y:S01]  /*0090*/  LDC R0, c[0x0][0x368] ;  /* 0x0000da00ff007b82 */ /* 0x000e620000000800 */
[----:B------:R-:W0:Y:S07]  /*00a0*/  S2R R7, SR_TID.X ;  /* 0x0000000000077919 */ /* 0x000e2e0000002100 */
[----:B------:R-:W4:Y:S08]  /*00b0*/  LDC R11, c[0x0][0x370] ;  /* 0x0000dc00ff0b7b82 */ /* 0x000f300000000800 */
[----:B------:R-:W5:Y:S08]  /*00c0*/  S2UR UR6, SR_CTAID.Y ;  /* 0x00000000000679c3 */ /* 0x000f700000002600 */
[----:B------:R-:W5:Y:S01]  /*00d0*/  LDC R13, c[0x0][0x374] ;  /* 0x0000dd00ff0d7b82 */ /* 0x000f620000000800 */
[----:B-1----:R-:W-:-:S07]  /*00e0*/  IMAD R0, R0, UR10, R9 ;  /* 0x0000000a00007c24 */ /* 0x002fce000f8e0209 */
[----:B------:R-:W4:Y:S01]  /*00f0*/  S2UR UR4, SR_CTAID.X ;  /* 0x00000000000479c3 */ /* 0x000f220000002500 */
[----:B-----5:R-:W-:-:S04]  /*0100*/  IMAD R0, R0, R13, UR6 ;  /* 0x0000000600007e24 */ /* 0x020fc8000f8e020d */
[----:B---3--:R-:W-:-:S04]  /*0110*/  IMAD R0, R0, UR7, R5 ;  /* 0x0000000700007c24 */ /* 0x008fc8000f8e0205 */
[----:B----4-:R-:W-:-:S04]  /*0120*/  IMAD R0, R0, R11, UR4 ;  /* 0x0000000400007e24 */ /* 0x010fc8000f8e020b */
[----:B0-----:R-:W-:-:S05]  /*0130*/  IMAD R7, R0, UR5, R7 ;  /* 0x0000000500077c24 */ /* 0x001fca000f8e0207 */
[----:B--2---:R-:W-:-:S13]  /*0140*/  ISETP.GE.U32.AND P0, PT, R7, R2, PT ;  /* 0x000000020700720c */ /* 0x004fda0003f06070 */
[----:B------:R-:W-:Y:S05]  /*0150*/  @P0 EXIT ;  /* 0x000000000000094d */ /* 0x000fea0003800000 */
[----:B------:R-:W0:Y:S01]  /*0160*/  LDC.64 R20, c[0x0][0x380] ;  /* 0x0000e000ff147b82 */ /* 0x000e220000000a00 */
[----:B------:R-:W-:-:S07]  /*0170*/  UMOV UR4, URZ ;  /* 0x000000ff00047c82 */ /* 0x000fce0008000000 */
[----:B------:R-:W1:Y:S08]  /*0180*/  LDC.64 R18, c[0x0][0x388] ;  /* 0x0000e200ff127b82 */ /* 0x000e700000000a00 */
[----:B------:R-:W2:Y:S01]  /*0190*/  LDC.64 R16, c[0x0][0x390] ;  /* 0x0000e400ff107b82 */ /* 0x000ea20000000a00 */
[----:B0-----:R-:W-:-:S04]  /*01a0*/  IMAD.WIDE.U32 R20, R7, 0x10, R20 ;  /* 0x0000001007147825 */ /* 0x001fc800078e0014 */
[----:B-1----:R-:W-:-:S04]  /*01b0*/  IMAD.WIDE.U32 R18, R7, 0x10, R18 ;  /* 0x0000001007127825 */ /* 0x002fc800078e0012 */
[----:B--2---:R-:W-:-:S07]  /*01c0*/  IMAD.WIDE.U32 R16, R7, 0x10, R16 ;  /* 0x0000001007107825 */ /* 0x004fce00078e0010 */
.L_x_43:
[----:B------:R-:W-:Y:S01]  /*01d0*/  ULOP3.LUT UR5, UR4, 0x1, URZ, 0xc0, !UPT ;  /* 0x0000000104057892 */ /* 0x000fe2000f8ec0ff */
[----:B------:R-:W-:Y:S01]  /*01e0*/  BSSY.RECONVERGENT B0, `(.L_x_0) ;  /* 0x00003f1000007945 */ /* 0x000fe20003800200 */
[----:B------:R-:W-:Y:S02]  /*01f0*/  UIADD3 UR4, UPT, UPT, UR4, 0x1, URZ ;  /* 0x0000000104047890 */ /* 0x000fe4000fffe0ff */
[----:B------:R-:W-:Y:S02]  /*0200*/  UISETP.NE.U32.AND UP1, UPT, UR5, 0x1, UPT ;  /* 0x000000010500788c */ /* 0x000fe4000bf25070 */
[----:B------:R-:W-:-:S07]  /*0210*/  UISETP.NE.AND UP0, UPT, UR4, 0x100, UPT ;  /* 0x000001000400788c */ /* 0x000fce000bf05270 */
[----:B01----:R-:W-:Y:S05]  /*0220*/  BRA.U !UP1, `(.L_x_1) ;  /* 0x0000001d09d47547 */ /* 0x003fea000b800000 */
[----:B------:R-:W0:Y:S01]  /*0230*/  LDC.64 R22, c[0x0][0x398] ;  /* 0x0000e600ff167b82 */ /* 0x000e220000000a00 */
[----:B------:R-:W2:Y:S04]  /*0240*/  LDG.E.128 R8, desc[UR8][R20.64] ;  /* 0x0000000814087981 */ /* 0x000ea8000c1e1d00 */
[----:B------:R-:W3:Y:S04]  /*0250*/  LDG.E.128 R12, desc[UR8][R18.64] ;  /* 0x00000008120c7981 */ /* 0x000ee8000c1e1d00 */
[----:B0-----:R-:W4:Y:S04]  /*0260*/  LDG.E R24, desc[UR8][R22.64] ;  /* 0x0000000816187981 */ /* 0x001f28000c1e1900 */
[----:B------:R-:W5:Y:S01]  /*0270*/  LDG.E R26, desc[UR8][R22.64+0x4] ;  /* 0x00000408161a7981 */ /* 0x000f62000c1e1900 */
[----:B------:R-:W-:Y:S01]  /*0280*/  BSSY.RECONVERGENT B1, `(.L_x_2) ;  /* 0x0000072000017945 */ /* 0x000fe20003800200 */
[----:B----4-:R-:W-:-:S02]  /*0290*/  ISETP.GE.U32.AND P0, PT, R7, R24, PT ;  /* 0x000000180700720c */ /* 0x010fc40003f06070 */
[----:B-----5:R-:W-:Y:S02]  /*02a0*/  ISETP.GE.U32.AND P1, PT, R7, R26, PT ;  /* 0x0000001a0700720c */ /* 0x020fe40003f26070 */
[----:B--2---:R-:W-:Y:S02]  /*02b0*/  FSEL R8, R8, RZ, !P0 ;  /* 0x000000ff08087208 */ /* 0x004fe40004000000 */
[----:B---3--:R-:W-:-:S05]  /*02c0*/  FSEL R25, R12, RZ, !P1 ;  /* 0x000000ff0c197208 */ /* 0x008fca0004800000 */
[----:B------:R-:W-:-:S04]  /*02d0*/  FMUL R24, R8, R25 ;  /* 0x0000001908187220 */ /* 0x000fc80000400000 */
[----:B------:R-:W-:-:S06]  /*02e0*/  FMUL R25, R24, 0.63661974668502807617 ;  /* 0x3f22f98318197820 */ /* 0x000fcc0000400000 */
[----:B------:R-:W0:Y:S01]  /*02f0*/  F2I.NTZ R25, R25 ;  /* 0x0000001900197305 */ /* 0x000e220000203100 */
[----:B------:R-:W-:Y:S02]  /*0300*/  FSEL R12, R10, RZ, !P0 ;  /* 0x000000ff0a0c7208 */ /* 0x000fe40004000000 */
[----:B------:R-:W-:Y:S02]  /*0310*/  FSEL R8, R9, RZ, !P0 ;  /* 0x000000ff09087208 */ /* 0x000fe40004000000 */
[----:B------:R-:W-:Y:S02]  /*0320*/  FSEL R10, R11, RZ, !P0 ;  /* 0x000000ff0b0a7208 */ /* 0x000fe40004000000 */
[----:B------:R-:W-:Y:S02]  /*0330*/  FSETP.GE.AND P0, PT, |R24|, 105615, PT ;  /* 0x47ce47801800780b */ /* 0x000fe40003f06200 */
[----:B------:R-:W-:Y:S02]  /*0340*/  FSEL R13, R13, RZ, !P1 ;  /* 0x000000ff0d0d7208 */ /* 0x000fe40004800000 */
[----:B0-----:R-:W-:-:S03]  /*0350*/  I2FP.F32.S32 R9, R25 ;  /* 0x0000001900097245 */ /* 0x001fc60000201400 */
[----:B------:R-:W-:Y:S01]  /*0360*/  FMUL R13, R8, R13 ;  /* 0x0000000d080d7220 */ /* 0x000fe20000400000 */
[----:B------:R-:W-:Y:S01]  /*0370*/  FSEL R11, R14, RZ, !P1 ;  /* 0x000000ff0e0b7208 */ /* 0x000fe20004800000 */
[----:B------:R-:W-:Y:S01]  /*0380*/  FFMA R8, R9, -1.5707962512969970703, R24 ;  /* 0xbfc90fda09087823 */ /* 0x000fe20000000018 */
[----:B------:R-:W-:-:S03]  /*0390*/  FSEL R15, R15, RZ, !P1 ;  /* 0x000000ff0f0f7208 */ /* 0x000fc60004800000 */
[C---:B------:R-:W-:Y:S01]  /*03a0*/  FFMA R8, R9.reuse, -7.5497894158615963534e-08, R8 ;  /* 0xb3a2216809087823 */ /* 0x040fe20000000008 */
[----:B------:R-:W-:Y:S01]  /*03b0*/  FMUL R12, R12, R11 ;  /* 0x0000000b0c0c7220 */ /* 0x000fe20000400000 */
[----:B------:R-:W-:Y:S02]  /*03c0*/  FMUL R10, R10, R15 ;  /* 0x0000000f0a0a7220 */ /* 0x000fe40000400000 */
[----:B------:R-:W-:Y:S01]  /*03d0*/  FFMA R9, R9, -5.3903029534742383927e-15, R8 ;  /* 0xa7c234c509097823 */ /* 0x000fe20000000008 */
[----:B------:R-:W-:Y:S06]  /*03e0*/  @!P0 BRA `(.L_x_3) ;  /* 0x00000004006c8947 */ /* 0x000fec0003800000 */
[----:B------:R-:W-:-:S13]  /*03f0*/  FSETP.NEU.AND P0, PT, |R24|, +INF , PT ;  /* 0x7f8000001800780b */ /* 0x000fda0003f0d200 */
[----:B------:R-:W-:Y:S01]  /*0400*/  @!P0 FMUL R9, RZ, R24 ;  /* 0x00000018ff098220 */ /* 0x000fe20000400000 */
[----:B------:R-:W-:Y:S01]  /*0410*/  @!P0 IMAD.MOV.U32 R25, RZ, RZ, RZ ;  /* 0x000000ffff198224 */ /* 0x000fe200078e00ff */
[----:B------:R-:W-:Y:S06]  /*0420*/  @!P0 BRA `(.L_x_3) ;  /* 0x00000004005c8947 */ /* 0x000fec0003800000 */
[----:B------:R-:W-:Y:S01]  /*0430*/  IMAD.SHL.U32 R26, R24, 0x100, RZ ;  /* 0x00000100181a7824 */ /* 0x000fe200078e00ff */
[----:B------:R-:W-:Y:S01]  /*0440*/  UMOV UR5, URZ ;  /* 0x000000ff00057c82 */ /* 0x000fe20008000000 */
[----:B------:R-:W-:Y:S02]  /*0450*/  IMAD.MOV.U32 R11, RZ, RZ, RZ ;  /* 0x000000ffff0b7224 */ /* 0x000fe400078e00ff */
[----:B------:R-:W-:Y:S01]  /*0460*/  IMAD.MOV.U32 R25, RZ, RZ, RZ ;  /* 0x000000ffff197224 */ /* 0x000fe200078e00ff */
[----:B------:R-:W-:-:S07]  /*0470*/  LOP3.LUT R26, R26, 0x80000000, RZ, 0xfc, !PT ;  /* 0x800000001a1a7812 */ /* 0x000fce00078efcff */
.L_x_4:
[----:B------:R-:W0:Y:S02]  /*0480*/  LDC.64 R8, c[0x4][RZ] ;  /* 0x01000000ff087b82 */ /* 0x000e240000000a00 */
[----:B0-----:R-:W-:-:S05]  /*0490*/  IMAD.WIDE.U32 R14, R25, 0x4, R8 ;  /* 0x00000004190e7825 */ /* 0x001fca00078e0008 */
[----:B------:R-:W2:Y:S01]  /*04a0*/  LDG.E.CONSTANT R9, desc[UR8][R14.64] ;  /* 0x000000080e097981 */ /* 0x000ea2000c1e9900 */
[C---:B------:R-:W-:Y:S02]  /*04b0*/  IMAD.SHL.U32 R27, R25.reuse, 0x4, RZ ;  /* 0x00000004191b7824 */ /* 0x040fe400078e00ff */
[----:B------:R-:W-:-:S03]  /*04c0*/  VIADD R25, R25, 0x1 ;  /* 0x0000000119197836 */ /* 0x000fc60000000000 */
[C---:B------:R-:W-:Y:S02]  /*04d0*/  ISETP.EQ.AND P0, PT, R27.reuse, RZ, PT ;  /* 0x000000ff1b00720c */ /* 0x040fe40003f02270 */
[C---:B------:R-:W-:Y:S02]  /*04e0*/  ISETP.EQ.AND P5, PT, R27.reuse, 0x4, PT ;  /* 0x000000041b00780c */ /* 0x040fe40003fa2270 */
[C---:B------:R-:W-:Y:S02]  /*04f0*/  ISETP.EQ.AND P4, PT, R27.reuse, 0x8, PT ;  /* 0x000000081b00780c */ /* 0x040fe40003f82270 */
[C---:B------:R-:W-:Y:S02]  /*0500*/  ISETP.EQ.AND P3, PT, R27.reuse, 0xc, PT ;  /* 0x0000000c1b00780c */ /* 0x040fe40003f62270 */
[C---:B------:R-:W-:Y:S02]  /*0510*/  ISETP.EQ.AND P2, PT, R27.reuse, 0x10, PT ;  /* 0x000000101b00780c */ /* 0x040fe40003f42270 */
[----:B------:R-:W-:Y:S01]  /*0520*/  ISETP.EQ.AND P1, PT, R27, 0x14, PT ;  /* 0x000000141b00780c */ /* 0x000fe20003f22270 */
[----:B--2---:R-:W-:-:S03]  /*0530*/  IMAD.WIDE.U32 R8, R9, R26, RZ ;  /* 0x0000001a09087225 */ /* 0x004fc600078e00ff */
[----:B------:R-:W-:-:S04]  /*0540*/  IADD3 R8, P6, PT, R8, R11, RZ ;  /* 0x0000000b08087210 */ /* 0x000fc80007fde0ff */
[----:B------:R-:W-:Y:S01]  /*0550*/  IADD3.X R11, PT, PT, R9, UR5, RZ, P6, !PT ;  /* 0x00000005090b7c10 */ /* 0x000fe2000b7fe4ff */
[--C-:B------:R-:W-:Y:S01]  /*0560*/  @P0 IMAD.MOV.U32 R6, RZ, RZ, R8.reuse ;  /* 0x000000ffff060224 */ /* 0x100fe200078e0008 */
[----:B------:R-:W-:Y:S01]  /*0570*/  ISETP.NE.AND P6, PT, R25, 0x6, PT ;  /* 0x000000061900780c */ /* 0x000fe20003fc5270 */
[--C-:B------:R-:W-:Y:S02]  /*0580*/  @P5 IMAD.MOV.U32 R0, RZ, RZ, R8.reuse ;  /* 0x000000ffff005224 */ /* 0x100fe400078e0008 */
[----:B------:R-:W-:Y:S01]  /*0590*/  @P1 MOV R5, R8 ;  /* 0x0000000800051202 */ /* 0x000fe20000000f00 */
[--C-:B------:R-:W-:Y:S02]  /*05a0*/  @P4 IMAD.MOV.U32 R2, RZ, RZ, R8.reuse ;  /* 0x000000ffff024224 */ /* 0x100fe400078e0008 */
[--C-:B------:R-:W-:Y:S02]  /*05b0*/  @P3 IMAD.MOV.U32 R3, RZ, RZ, R8.reuse ;  /* 0x000000ffff033224 */ /* 0x100fe400078e0008 */
[----:B------:R-:W-:-:S05]  /*05c0*/  @P2 IMAD.MOV.U32 R4, RZ, RZ, R8 ;  /* 0x000000ffff042224 */ /* 0x000fca00078e0008 */
[----:B------:R-:W-:Y:S05]  /*05d0*/  @P6 BRA `(.L_x_4) ;  /* 0xfffffffc00a86947 */ /* 0x000fea000383ffff */
[----:B------:R-:W-:Y:S01]  /*05e0*/  SHF.R.U32.HI R8, RZ, 0x17, R24 ;  /* 0x00000017ff087819 */ /* 0x000fe20000011618 */
[----:B------:R-:W-:Y:S03]  /*05f0*/  BSSY.RECONVERGENT B2, `(.L_x_5) ;  /* 0x0000028000027945 */ /* 0x000fe60003800200 */
[C---:B------:R-:W-:Y:S02]  /*0600*/  LOP3.LUT R9, R8.reuse, 0xe0, RZ, 0xc0, !PT ;  /* 0x000000e008097812 */ /* 0x040fe400078ec0ff */
[----:B------:R-:W-:-:S03]  /*0610*/  LOP3.LUT P6, RZ, R8, 0x1f, RZ, 0xc0, !PT ;  /* 0x0000001f08ff7812 */ /* 0x000fc600078cc0ff */
[----:B------:R-:W-:-:S05]  /*0620*/  VIADD R9, R9, 0xffffff80 ;  /* 0xffffff8009097836 */ /* 0x000fca0000000000 */
[----:B------:R-:W-:-:S05]  /*0630*/  SHF.R.U32.HI R9, RZ, 0x5, R9 ;  /* 0x00000005ff097819 */ /* 0x000fca0000011609 */
[----:B------:R-:W-:-:S05]  /*0640*/  IMAD.U32 R15, R9, -0x4, RZ ;  /* 0xfffffffc090f7824 */ /* 0x000fca00078e00ff */
[C---:B------:R-:W-:Y:S02]  /*0650*/  ISETP.EQ.AND P3, PT, R15.reuse, -0x18, PT ;  /* 0xffffffe80f00780c */ /* 0x040fe40003f62270 */
[C---:B------:R-:W-:Y:S02]  /*0660*/  ISETP.EQ.AND P4, PT, R15.reuse, -0x14, PT ;  /* 0xffffffec0f00780c */ /* 0x040fe40003f82270 */
[C---:B------:R-:W-:Y:S02]  /*0670*/  ISETP.EQ.AND P2, PT, R15.reuse, -0x10, PT ;  /* 0xfffffff00f00780c */ /* 0x040fe40003f42270 */
[C---:B------:R-:W-:Y:S02]  /*0680*/  ISETP.EQ.AND P1, PT, R15.reuse, -0xc, PT ;  /* 0xfffffff40f00780c */ /* 0x040fe40003f22270 */
[C---:B------:R-:W-:Y:S02]  /*0690*/  ISETP.EQ.AND P0, PT, R15.reuse, -0x8, PT ;  /* 0xfffffff80f00780c */ /* 0x040fe40003f02270 */
[----:B------:R-:W-:-:S03]  /*06a0*/  ISETP.EQ.AND P5, PT, R15, RZ, PT ;  /* 0x000000ff0f00720c */ /* 0x000fc60003fa2270 */
[--C-:B------:R-:W-:Y:S01]  /*06b0*/  @P3 IMAD.MOV.U32 R25, RZ, RZ, R6.reuse ;  /* 0x000000ffff193224 */ /* 0x100fe200078e0006 */
[C---:B------:R-:W-:Y:S01]  /*06c0*/  ISETP.EQ.AND P3, PT, R15.reuse, -0x4, PT ;  /* 0xfffffffc0f00780c */ /* 0x040fe20003f62270 */
[----:B------:R-:W-:Y:S02]  /*06d0*/  @P4 IMAD.MOV.U32 R9, RZ, RZ, R6 ;  /* 0x000000ffff094224 */ /* 0x000fe400078e0006 */
[--C-:B------:R-:W-:Y:S01]  /*06e0*/  @P4 IMAD.MOV.U32 R25, RZ, RZ, R0.reuse ;  /* 0x000000ffff194224 */ /* 0x100fe200078e0000 */
[----:B------:R-:W-:Y:S01]  /*06f0*/  ISETP.EQ.AND P4, PT, R15, 0x4, PT ;  /* 0x000000040f00780c */ /* 0x000fe20003f82270 */
[----:B------:R-:W-:Y:S02]  /*0700*/  @P2 IMAD.MOV.U32 R9, RZ, RZ, R0 ;  /* 0x000000ffff092224 */ /* 0x000fe400078e0000 */
[--C-:B------:R-:W-:Y:S02]  /*0710*/  @P2 IMAD.MOV.U32 R25, RZ, RZ, R2.reuse ;  /* 0x000000ffff192224 */ /* 0x100fe400078e0002 */
[----:B------:R-:W-:-:S02]  /*0720*/  @P1 IMAD.MOV.U32 R9, RZ, RZ, R2 ;  /* 0x000000ffff091224 */ /* 0x000fc400078e0002 */
[--C-:B------:R-:W-:Y:S02]  /*0730*/  @P1 IMAD.MOV.U32 R25, RZ, RZ, R3.reuse ;  /* 0x000000ffff191224 */ /* 0x100fe400078e0003 */
[----:B------:R-:W-:Y:S01]  /*0740*/  @P0 IMAD.MOV.U32 R9, RZ, RZ, R3 ;  /* 0x000000ffff090224 */ /* 0x000fe200078e0003 */
[----:B------:R-:W-:Y:S01]  /*0750*/  @P3 MOV R9, R4 ;  /* 0x0000000400093202 */ /* 0x000fe20000000f00 */
[----:B------:R-:W-:Y:S02]  /*0760*/  @P0 IMAD.MOV.U32 R25, RZ, RZ, R4 ;  /* 0x000000ffff190224 */ /* 0x000fe400078e0004 */
[--C-:B------:R-:W-:Y:S02]  /*0770*/  @P3 IMAD.MOV.U32 R25, RZ, RZ, R5.reuse ;  /* 0x000000ffff193224 */ /* 0x100fe400078e0005 */
[----:B------:R-:W-:Y:S02]  /*0780*/  @P5 IMAD.MOV.U32 R9, RZ, RZ, R5 ;  /* 0x000000ffff095224 */ /* 0x000fe400078e0005 */
[----:B------:R-:W-:-:S02]  /*0790*/  @P5 IMAD.MOV.U32 R25, RZ, RZ, R11 ;  /* 0x000000ffff195224 */ /* 0x000fc400078e000b */
[----:B------:R-:W-:Y:S01]  /*07a0*/  @P4 IMAD.MOV.U32 R9, RZ, RZ, R11 ;  /* 0x000000ffff094224 */ /* 0x000fe200078e000b */
[----:B------:R-:W-:Y:S06]  /*07b0*/  @!P6 BRA `(.L_x_6) ;  /* 0x00000000002ce947 */ /* 0x000fec0003800000 */
[----:B------:R-:W-:Y:S01]  /*07c0*/  @P2 IMAD.MOV.U32 R14, RZ, RZ, R6 ;  /* 0x000000ffff0e2224 */ /* 0x000fe200078e0006 */
[----:B------:R-:W-:Y:S01]  /*07d0*/  LOP3.LUT R8, R8, 0x1f, RZ, 0xc0, !PT ;  /* 0x0000001f08087812 */ /* 0x000fe200078ec0ff */
[----:B------:R-:W-:Y:S02]  /*07e0*/  @P1 IMAD.MOV.U32 R14, RZ, RZ, R0 ;  /* 0x000000ffff0e1224 */ /* 0x000fe400078e0000 */
[----:B------:R-:W-:Y:S01]  /*07f0*/  @P0 IMAD.MOV.U32 R14, RZ, RZ, R2 ;  /* 0x000000ffff0e0224 */ /* 0x000fe200078e0002 */
[----:B------:R-:W-:Y:S01]  /*0800*/  ISETP.EQ.AND P0, PT, R15, 0x8, PT ;  /* 0x000000080f00780c */ /* 0x000fe20003f02270 */
[----:B------:R-:W-:Y:S01]  /*0810*/  @P3 IMAD.MOV.U32 R14, RZ, RZ, R3 ;  /* 0x000000ffff0e3224 */ /* 0x000fe200078e0003 */
[----:B------:R-:W-:Y:S01]  /*0820*/  SHF.L.W.U32.HI R25, R9, R8, R25 ;  /* 0x0000000809197219 */ /* 0x000fe20000010e19 */
[----:B------:R-:W-:Y:S02]  /*0830*/  @P5 IMAD.MOV.U32 R14, RZ, RZ, R4 ;  /* 0x000000ffff0e5224 */ /* 0x000fe400078e0004 */
[----:B------:R-:W-:-:S08]  /*0840*/  @P4 IMAD.MOV.U32 R14, RZ, RZ, R5 ;  /* 0x000000ffff0e4224 */ /* 0x000fd000078e0005 */
[----:B------:R-:W-:-:S04]  /*0850*/  @P0 MOV R14, R11 ;  /* 0x0000000b000e0202 */ /* 0x000fc80000000f00 */
[----:B------:R-:W-:-:S07]  /*0860*/  SHF.L.W.U32.HI R9, R14, R8, R9 ;  /* 0x000000080e097219 */ /* 0x000fce0000010e09 */
.L_x_6:
[----:B------:R-:W-:Y:S05]  /*0870*/  BSYNC.RECONVERGENT B2 ;  /* 0x0000000000027941 */ /* 0x000fea0003800200 */
.L_x_5:
[C---:B------:R-:W-:Y:S01]  /*0880*/  SHF.L.W.U32.HI R11, R9.reuse, 0x2, R25 ;  /* 0x00000002090b7819 */ /* 0x040fe20000010e19 */
[----:B------:R-:W-:Y:S01]  /*0890*/  IMAD.SHL.U32 R9, R9, 0x4, RZ ;  /* 0x0000000409097824 */ /* 0x000fe200078e00ff */
[----:B------:R-:W-:Y:S01]  /*08a0*/  UMOV UR6, 0x54442d19 ;  /* 0x54442d1900067882 */ /* 0x000fe20000000000 */
[----:B------:R-:W-:Y:S01]  /*08b0*/  UMOV UR7, 0x3bf921fb ;  /* 0x3bf921fb00077882 */ /* 0x000fe20000000000 */
[----:B------:R-:W-:Y:S02]  /*08c0*/  SHF.R.S32.HI R14, RZ, 0x1f, R11 ;  /* 0x0000001fff0e7819 */ /* 0x000fe4000001140b */
[----:B------:R-:W-:Y:S02]  /*08d0*/  ISETP.GE.AND P0, PT, R24, RZ, PT ;  /* 0x000000ff1800720c */ /* 0x000fe40003f06270 */
[C---:B------:R-:W-:Y:S02]  /*08e0*/  LOP3.LUT R8, R14.reuse, R9, RZ, 0x3c, !PT ;  /* 0x000000090e087212 */ /* 0x040fe400078e3cff */
[----:B------:R-:W-:-:S02]  /*08f0*/  LOP3.LUT R9, R14, R11, RZ, 0x3c, !PT ;  /* 0x0000000b0e097212 */ /* 0x000fc400078e3cff */
[----:B------:R-:W-:Y:S02]  /*0900*/  SHF.R.U32.HI R26, RZ, 0x1e, R25 ;  /* 0x0000001eff1a7819 */ /* 0x000fe40000011619 */
[C---:B------:R-:W-:Y:S02]  /*0910*/  LOP3.LUT R24, R11.reuse, R24, RZ, 0x3c, !PT ;  /* 0x000000180b187212 */ /* 0x040fe400078e3cff */
[----:B------:R-:W0:Y:S01]  /*0920*/  I2F.F64.S64 R8, R8 ;  /* 0x0000000800087312 */ /* 0x000e220000301c00 */
[----:B------:R-:W-:Y:S02]  /*0930*/  LEA.HI R25, R11, R26, RZ, 0x1 ;  /* 0x0000001a0b197211 */ /* 0x000fe400078f08ff */
[----:B------:R-:W-:-:S03]  /*0940*/  ISETP.GE.AND P1, PT, R24, RZ, PT ;  /* 0x000000ff1800720c */ /* 0x000fc60003f26270 */
[----:B------:R-:W-:-:S04]  /*0950*/  IMAD.MOV R11, RZ, RZ, -R25 ;  /* 0x000000ffff0b7224 */ /* 0x000fc800078e0a19 */
[----:B------:R-:W-:Y:S01]  /*0960*/  @!P0 IMAD.MOV.U32 R25, RZ, RZ, R11 ;  /* 0x000000ffff198224 */ /* 0x000fe200078e000b */
[----:B0-----:R-:W-:-:S10]  /*0970*/  DMUL R14, R8, UR6 ;  /* 0x00000006080e7c28 */ /* 0x001fd40008000000 */
[----:B------:R-:W0:Y:S02]  /*0980*/  F2F.F32.F64 R14, R14 ;  /* 0x0000000e000e7310 */ /* 0x000e240000301000 */
[----:B0-----:R-:W-:-:S07]  /*0990*/  FSEL R9, -R14, R14, !P1 ;  /* 0x0000000e0e097208 */ /* 0x001fce0004800100 */
.L_x_3:
[----:B------:R-:W-:Y:S05]  /*09a0*/  BSYNC.RECONVERGENT B1 ;  /* 0x0000000000017941 */ /* 0x000fea0003800200 */
.L_x_2:
[C---:B------:R-:W-:Y:S01]  /*09b0*/  LOP3.LUT R15, R25.reuse, 0x1, RZ, 0xc0, !PT ;  /* 0x00000001190f7812 */ /* 0x040fe200078ec0ff */
[----:B------:R-:W-:Y:S02]  /*09c0*/  VIADD R25, R25, 0x1 ;  /* 0x0000000119197836 */ /* 0x000fe40000000000 */
[----:B------:R-:W-:Y:S01]  /*09d0*/  FMUL R8, R9, R9 ;  /* 0x0000000909087220 */ /* 0x000fe20000400000 */
[----:B------:R-:W-:Y:S01]  /*09e0*/  IMAD.MOV.U32 R11, RZ, RZ, 0x37cbac00 ;  /* 0x37cbac00ff0b7424 */ /* 0x000fe200078e00ff */
[----:B------:R-:W-:Y:S01]  /*09f0*/  ISETP.NE.U32.AND P0, PT, R15, 0x1, PT ;  /* 0x000000010f00780c */ /* 0x000fe20003f05070 */
[----:B------:R-:W-:Y:S01]  /*0a00*/  IMAD.MOV.U32 R15, RZ, RZ, 0x3c0885e4 ;  /* 0x3c0885e4ff0f7424 */ /* 0x000fe200078e00ff */
[----:B------:R-:W-:Y:S01]  /*0a10*/  LOP3.LUT P1, RZ, R25, 0x2, RZ, 0xc0, !PT ;  /* 0x0000000219ff7812 */ /* 0x000fe2000782c0ff */
[----:B------:R-:W-:Y:S01]  /*0a20*/  FMUL R25, R13, 0.63661974668502807617 ;  /* 0x3f22f9830d197820 */ /* 0x000fe20000400000 */
[----:B------:R-:W-:Y:S01]  /*0a30*/  FFMA R14, R8, R11, -0.0013887860113754868507 ;  /* 0xbab607ed080e7423 */ /* 0x000fe2000000000b */
[----:B------:R-:W-:Y:S01]  /*0a40*/  IMAD.MOV.U32 R24, RZ, RZ, 0x3e2aaaa8 ;  /* 0x3e2aaaa8ff187424 */ /* 0x000fe200078e00ff */
[----:B------:R-:W-:Y:S01]  /*0a50*/  FSEL R29, R15, 0.041666727513074874878, !P0 ;  /* 0x3d2aaabb0f1d7808 */ /* 0x000fe20004000000 */
[----:B------:R-:W-:Y:S02]  /*0a60*/  BSSY.RECONVERGENT B1, `(.L_x_7) ;  /* 0x000006b000017945 */ /* 0x000fe40003800200 */
[----:B------:R-:W0:Y:S01]  /*0a70*/  F2I.NTZ R25, R25 ;  /* 0x0000001900197305 */ /* 0x000e220000203100 */
[----:B------:R-:W-:-:S02]  /*0a80*/  FSEL R27, R14, -0.00019574658654164522886, P0 ;  /* 0xb94d41530e1b7808 */ /* 0x000fc40000000000 */
[----:B------:R-:W-:Y:S02]  /*0a90*/  FSEL R14, R9, 1, !P0 ;  /* 0x3f800000090e7808 */ /* 0x000fe40004000000 */
[----:B------:R-:W-:Y:S01]  /*0aa0*/  FSEL R9, -R24, -0.4999999701976776123, !P0 ;  /* 0xbeffffff18097808 */ /* 0x000fe20004000100 */
[----:B------:R-:W-:Y:S01]  /*0ab0*/  FFMA R27, R8, R27, R29 ;  /* 0x0000001b081b7223 */ /* 0x000fe2000000001d */
[----:B------:R-:W-:-:S03]  /*0ac0*/  FSETP.GE.AND P0, PT, |R13|, 105615, PT ;  /* 0x47ce47800d00780b */ /* 0x000fc60003f06200 */
[C---:B------:R-:W-:Y:S01]  /*0ad0*/  FFMA R27, R8.reuse, R27, R9 ;  /* 0x0000001b081b7223 */ /* 0x040fe20000000009 */
[----:B------:R-:W-:Y:S01]  /*0ae0*/  FFMA R9, R8, R14, RZ ;  /* 0x0000000e08097223 */ /* 0x000fe200000000ff */
[----:B0-----:R-:W-:-:S03]  /*0af0*/  I2FP.F32.S32 R28, R25 ;  /* 0x00000019001c7245 */ /* 0x001fc60000201400 */
[----:B------:R-:W-:Y:S02]  /*0b00*/  FFMA R14, R9, R27, R14 ;  /* 0x0000001b090e7223 */ /* 0x000fe4000000000e */
[C---:B------:R-:W-:Y:S02]  /*0b10*/  FFMA R9, R28.reuse, -1.5707962512969970703, R13 ;  /* 0xbfc90fda1c097823 */ /* 0x040fe4000000000d */
[----:B------:R-:W-:Y:S02]  /*0b20*/  @P1 FADD R14, RZ, -R14 ;  /* 0x8000000eff0e1221 */ /* 0x000fe40000000000 */
[----:B------:R-:W-:-:S04]  /*0b30*/  FFMA R9, R28, -7.5497894158615963534e-08, R9 ;  /* 0xb3a221681c097823 */ /* 0x000fc80000000009 */
[----:B------:R-:W-:Y:S01]  /*0b40*/  FFMA R28, R28, -5.3903029534742383927e-15, R9 ;  /* 0xa7c234c51c1c7823 */ /* 0x000fe20000000009 */
[----:B------:R-:W-:Y:S06]  /*0b50*/  @!P0 BRA `(.L_x_8) ;  /* 0x00000004006c8947 */ /* 0x000fec0003800000 */
[----:B------:R-:W-:-:S13]  /*0b60*/  FSETP.NEU.AND P0, PT, |R13|, +INF , PT ;  /* 0x7f8000000d00780b */ /* 0x000fda0003f0d200 */
[----:B------:R-:W-:Y:S01]  /*0b70*/  @!P0 FMUL R28, RZ, R13 ;  /* 0x0000000dff1c8220 */ /* 0x000fe20000400000 */
[----:B------:R-:W-:Y:S01]  /*0b80*/  @!P0 IMAD.MOV.U32 R25, RZ, RZ, RZ ;  /* 0x000000ffff198224 */ /* 0x000fe200078e00ff */
[----:B------:R-:W-:Y:S06]  /*0b90*/  @!P0 BRA `(.L_x_8) ;  /* 0x00000004005c8947 */ /* 0x000fec0003800000 */
[----:B------:R-:W-:Y:S01]  /*0ba0*/  IMAD.SHL.U32 R26, R13, 0x100, RZ ;  /* 0x000001000d1a7824 */ /* 0x000fe200078e00ff */
[----:B------:R-:W-:Y:S01]  /*0bb0*/  MOV R25, RZ ;  /* 0x000000ff00197202 */ /* 0x000fe20000000f00 */
[----:B------:R-:W-:Y:S01]  /*0bc0*/  IMAD.MOV.U32 R27, RZ, RZ, RZ ;  /* 0x000000ffff1b7224 */ /* 0x000fe200078e00ff */
[----:B------:R-:W-:Y:S02]  /*0bd0*/  UMOV UR5, URZ ;  /* 0x000000ff00057c82 */ /* 0x000fe40008000000 */
[----:B------:R-:W-:-:S07]  /*0be0*/  LOP3.LUT R26, R26, 0x80000000, RZ, 0xfc, !PT ;  /* 0x800000001a1a7812 */ /* 0x000fce00078efcff */
.L_x_9:
[----:B------:R-:W0:Y:S02]  /*0bf0*/  LDC.64 R8, c[0x4][RZ] ;  /* 0x01000000ff087b82 */ /* 0x000e240000000a00 */
[----:B0-----:R-:W-:-:S05]  /*0c00*/  IMAD.WIDE.U32 R28, R25, 0x4, R8 ;  /* 0x00000004191c7825 */ /* 0x001fca00078e0008 */
[----:B------:R-:W2:Y:S02]  /*0c10*/  LDG.E.CONSTANT R9, desc[UR8][R28.64] ;  /* 0x000000081c097981 */ /* 0x000ea4000c1e9900 */
[----:B--2---:R-:W-:-:S03]  /*0c20*/  IMAD.WIDE.U32 R8, R9, R26, RZ ;  /* 0x0000001a09087225 */ /* 0x004fc600078e00ff */
[----:B------:R-:W-:Y:S01]  /*0c30*/  IADD3 R28, P0, PT, R8, R27, RZ ;  /* 0x0000001b081c7210 */ /* 0x000fe20007f1e0ff */
[C---:B------:R-:W-:Y:S02]  /*0c40*/  IMAD.SHL.U32 R8, R25.reuse, 0x4, RZ ;  /* 0x0000000419087824 */ /* 0x040fe400078e00ff */
[----:B------:R-:W-:Y:S01]  /*0c50*/  VIADD R25, R25, 0x1 ;  /* 0x0000000119197836 */ /* 0x000fe20000000000 */
[----:B------:R-:W-:Y:S02]  /*0c60*/  IADD3.X R27, PT, PT, R9, UR5, RZ, P0, !PT ;  /* 0x00000005091b7c10 */ /* 0x000fe400087fe4ff */
[C---:B------:R-:W-:Y:S02]  /*0c70*/  ISETP.EQ.AND P1, PT, R8.reuse, RZ, PT ;  /* 0x000000ff0800720c */ /* 0x040fe40003f22270 */
[----:B------:R-:W-:Y:S02]  /*0c80*/  ISETP.NE.AND P0, PT, R25, 0x6, PT ;  /* 0x000000061900780c */ /* 0x000fe40003f05270 */
[----:B------:R-:W-:-:S02]  /*0c90*/  ISETP.EQ.AND P2, PT, R8, 0x4, PT ;  /* 0x000000040800780c */ /* 0x000fc40003f42270 */
[C---:B------:R-:W-:Y:S02]  /*0ca0*/  ISETP.EQ.AND P3, PT, R8.reuse, 0x8, PT ;  /* 0x000000080800780c */ /* 0x040fe40003f62270 */
[C---:B------:R-:W-:Y:S02]  /*0cb0*/  ISETP.EQ.AND P4, PT, R8.reuse, 0xc, PT ;  /* 0x0000000c0800780c */ /* 0x040fe40003f82270 */
[C---:B------:R-:W-:Y:S02]  /*0cc0*/  ISETP.EQ.AND P5, PT, R8.reuse, 0x10, PT ;  /* 0x000000100800780c */ /* 0x040fe40003fa2270 */
[----:B------:R-:W-:Y:S01]  /*0cd0*/  ISETP.EQ.AND P6, PT, R8, 0x14, PT ;  /* 0x000000140800780c */ /* 0x000fe20003fc2270 */
[----:B------:R-:W-:-:S04]  /*0ce0*/  @P1 IMAD.MOV.U32 R6, RZ, RZ, R28 ;  /* 0x000000ffff061224 */ /* 0x000fc800078e001c */
[--C-:B------:R-:W-:Y:S02]  /*0cf0*/  @P2 IMAD.MOV.U32 R0, RZ, RZ, R28.reuse ;  /* 0x000000ffff002224 */ /* 0x100fe400078e001c */
[--C-:B------:R-:W-:Y:S02]  /*0d00*/  @P3 IMAD.MOV.U32 R2, RZ, RZ, R28.reuse ;  /* 0x000000ffff023224 */ /* 0x100fe400078e001c */
[--C-:B------:R-:W-:Y:S02]  /*0d10*/  @P4 IMAD.MOV.U32 R3, RZ, RZ, R28.reuse ;  /* 0x000000ffff034224 */ /* 0x100fe400078e001c */
[--C-:B------:R-:W-:Y:S02]  /*0d20*/  @P5 IMAD.MOV.U32 R4, RZ, RZ, R28.reuse ;  /* 0x000000ffff045224 */ /* 0x100fe400078e001c */
[----:B------:R-:W-:Y:S01]  /*0d30*/  @P6 IMAD.MOV.U32 R5, RZ, RZ, R28 ;  /* 0x000000ffff056224 */ /* 0x000fe200078e001c */
[----:B------:R-:W-:Y:S06]  /*0d40*/  @P0 BRA `(.L_x_9) ;  /* 0xfffffffc00a80947 */ /* 0x000fec000383ffff */
        /* <DEDUP_REMOVED lines=13> */
[----:B------:R-:W-:Y:S02]  /*0e20*/  @P3 MOV R9, R6 ;  /* 0x0000000600093202 */ /* 0x000fe40000000f00 */
        /* <DEDUP_REMOVED lines=8> */
[----:B------:R-:W-:Y:S02]  /*0eb0*/  @P0 IMAD.MOV.U32 R26, RZ, RZ, R3 ;  /* 0x000000ffff1a0224 */ /* 0x000fe400078e0003 */
[--C-:B------:R-:W-:Y:S02]  /*0ec0*/  @P0 IMAD.MOV.U32 R9, RZ, RZ, R4.reuse ;  /* 0x000000ffff090224 */ /* 0x100fe400078e0004 */
[----:B------:R-:W-:Y:S01]  /*0ed0*/  @P3 IMAD.MOV.U32 R26, RZ, RZ, R4 ;  /* 0x000000ffff1a3224 */ /* 0x000fe200078e0004 */
[----:B------:R-:W-:Y:S01]  /*0ee0*/  @P5 MOV R26, R5 ;  /* 0x00000005001a5202 */ /* 0x000fe20000000f00 */
[----:B------:R-:W-:Y:S02]  /*0ef0*/  @P3 IMAD.MOV.U32 R9, RZ, RZ, R5 ;  /* 0x000000ffff093224 */ /* 0x000fe400078e0005 */
[----:B------:R-:W-:-:S02]  /*0f00*/  @P5 IMAD.MOV.U32 R9, RZ, RZ, R27 ;  /* 0x000000ffff095224 */ /* 0x000fc400078e001b */
[----:B------:R-:W-:Y:S01]  /*0f10*/  @P4 IMAD.MOV.U32 R26, RZ, RZ, R27 ;  /* 0x000000ffff1a4224 */ /* 0x000fe200078e001b */
[----:B------:R-:W-:Y:S06]  /*0f20*/  @!P6 BRA `(.L_x_11) ;  /* 0x00000000002ce947 */ /* 0x000fec0003800000 */
[----:B------:R-:W-:Y:S01]  /*0f30*/  ISETP.EQ.AND P6, PT, R25, 0x8, PT ;  /* 0x000000081900780c */ /* 0x000fe20003fc2270 */
[----:B------:R-:W-:Y:S01]  /*0f40*/  @P2 IMAD.MOV.U32 R28, RZ, RZ, R6 ;  /* 0x000000ffff1c2224 */ /* 0x000fe200078e0006 */
[----:B------:R-:W-:Y:S01]  /*0f50*/  LOP3.LUT R25, R8, 0x1f, RZ, 0xc0, !PT ;  /* 0x0000001f08197812 */ /* 0x000fe200078ec0ff */
[----:B------:R-:W-:Y:S02]  /*0f60*/  @P1 IMAD.MOV.U32 R28, RZ, RZ, R0 ;  /* 0x000000ffff1c1224 */ /* 0x000fe400078e0000 */
[----:B------:R-:W-:Y:S01]  /*0f70*/  @P0 IMAD.MOV.U32 R28, RZ, RZ, R2 ;  /* 0x000000ffff1c0224 */ /* 0x000fe200078e0002 */
[----:B------:R-:W-:Y:S01]  /*0f80*/  SHF.L.W.U32.HI R9, R26, R25, R9 ;  /* 0x000000191a097219 */ /* 0x000fe20000010e09 */
[----:B------:R-:W-:Y:S02]  /*0f90*/  @P3 IMAD.MOV.U32 R28, RZ, RZ, R3 ;  /* 0x000000ffff1c3224 */ /* 0x000fe400078e0003 */
[----:B------:R-:W-:Y:S02]  /*0fa0*/  @P5 IMAD.MOV.U32 R28, RZ, RZ, R4 ;  /* 0x000000ffff1c5224 */ /* 0x000fe400078e0004 */
[----:B------:R-:W-:-:S02]  /*0fb0*/  @P4 IMAD.MOV.U32 R28, RZ, RZ, R5 ;  /* 0x000000ffff1c4224 */ /* 0x000fc400078e0005 */
[----:B------:R-:W-:-:S05]  /*0fc0*/  @P6 IMAD.MOV.U32 R28, RZ, RZ, R27 ;  /* 0x000000ffff1c6224 */ /* 0x000fca00078e001b */
[----:B------:R-:W-:-:S07]  /*0fd0*/  SHF.L.W.U32.HI R26, R28, R25, R26 ;  /* 0x000000191c1a7219 */ /* 0x000fce0000010e1a */
.L_x_11:
[----:B------:R-:W-:Y:S05]  /*0fe0*/  BSYNC.RECONVERGENT B2 ;  /* 0x0000000000027941 */ /* 0x000fea0003800200 */
.L_x_10:
[C-C-:B------:R-:W-:Y:S01]  /*0ff0*/  SHF.L.W.U32.HI R8, R26.reuse, 0x2, R9.reuse ;  /* 0x000000021a087819 */ /* 0x140fe20000010e09 */
[----:B------:R-:W-:Y:S01]  /*1000*/  IMAD.SHL.U32 R26, R26, 0x4, RZ ;  /* 0x000000041a1a7824 */ /* 0x000fe200078e00ff */
[----:B------:R-:W-:Y:S01]  /*1010*/  SHF.R.U32.HI R9, RZ, 0x1e, R9 ;  /* 0x0000001eff097819 */ /* 0x000fe20000011609 */
[----:B------:R-:W-:Y:S01]  /*1020*/  UMOV UR6, 0x54442d19 ;  /* 0x54442d1900067882 */ /* 0x000fe20000000000 */
[----:B------:R-:W-:Y:S01]  /*1030*/  SHF.R.S32.HI R27, RZ, 0x1f, R8 ;  /* 0x0000001fff1b7819 */ /* 0x000fe20000011408 */
[----:B------:R-:W-:Y:S01]  /*1040*/  UMOV UR7, 0x3bf921fb ;  /* 0x3bf921fb00077882 */ /* 0x000fe20000000000 */
[----:B------:R-:W-:Y:S02]  /*1050*/  ISETP.GE.AND P0, PT, R13, RZ, PT ;  /* 0x000000ff0d00720c */ /* 0x000fe40003f06270 */
[C---:B------:R-:W-:Y:S02]  /*1060*/  LEA.HI R25, R8.reuse, R9, RZ, 0x1 ;  /* 0x0000000908197211 */ /* 0x040fe400078f08ff */
[----:B------:R-:W-:-:S02]  /*1070*/  LOP3.LUT R13, R8, R13, RZ, 0x3c, !PT ;  /* 0x0000000d080d7212 */ /* 0x000fc400078e3cff */
[C---:B------:R-:W-:Y:S02]  /*1080*/  LOP3.LUT R9, R27.reuse, R8, RZ, 0x3c, !PT ;  /* 0x000000081b097212 */ /* 0x040fe400078e3cff */
[----:B------:R-:W-:Y:S02]  /*1090*/  LOP3.LUT R8, R27, R26, RZ, 0x3c, !PT ;  /* 0x0000001a1b087212 */ /* 0x000fe400078e3cff */
[----:B------:R-:W-:Y:S02]  /*10a0*/  ISETP.GE.AND P1, PT, R13, RZ, PT ;  /* 0x000000ff0d00720c */ /* 0x000fe40003f26270 */
[----:B------:R-:W-:Y:S02]  /*10b0*/  IADD3 R13, PT, PT, -R25, RZ, RZ ;  /* 0x000000ff190d7210 */ /* 0x000fe40007ffe1ff */
[----:B------:R-:W0:Y:S03]  /*10c0*/  I2F.F64.S64 R8, R8 ;  /* 0x0000000800087312 */ /* 0x000e260000301c00 */
[----:B------:R-:W-:Y:S01]  /*10d0*/  @!P0 IMAD.MOV.U32 R25, RZ, RZ, R13 ;  /* 0x000000ffff198224 */ /* 0x000fe200078e000d */
[----:B0-----:R-:W-:-:S10]  /*10e0*/  DMUL R26, R8, UR6 ;  /* 0x00000006081a7c28 */ /* 0x001fd40008000000 */
[----:B------:R-:W0:Y:S02]  /*10f0*/  F2F.F32.F64 R26, R26 ;  /* 0x0000001a001a7310 */ /* 0x000e240000301000 */
[----:B0-----:R-:W-:-:S07]  /*1100*/  FSEL R28, -R26, R26, !P1 ;  /* 0x0000001a1a1c7208 */ /* 0x001fce0004800100 */
.L_x_8:
[----:B------:R-:W-:Y:S05]  /*1110*/  BSYNC.RECONVERGENT B1 ;  /* 0x0000000000017941 */ /* 0x000fea0003800200 */
.L_x_7:
[C---:B------:R-:W-:Y:S01]  /*1120*/  LOP3.LUT R8, R25.reuse, 0x1, RZ, 0xc0, !PT ;  /* 0x0000000119087812 */ /* 0x040fe200078ec0ff */
[----:B------:R-:W-:Y:S01]  /*1130*/  VIADD R25, R25, 0x1 ;  /* 0x0000000119197836 */ /* 0x000fe20000000000 */
[----:B------:R-:W-:Y:S02]  /*1140*/  BSSY.RECONVERGENT B1, `(.L_x_12) ;  /* 0x0000071000017945 */ /* 0x000fe40003800200 */
[----:B------:R-:W-:Y:S01]  /*1150*/  ISETP.NE.U32.AND P0, PT, R8, 0x1, PT ;  /* 0x000000010800780c */ /* 0x000fe20003f05070 */
[----:B------:R-:W-:Y:S01]  /*1160*/  FMUL R8, R28, R28 ;  /* 0x0000001c1c087220 */ /* 0x000fe20000400000 */
[----:B------:R-:W-:Y:S01]  /*1170*/  LOP3.LUT P1, RZ, R25, 0x2, RZ, 0xc0, !PT ;  /* 0x0000000219ff7812 */ /* 0x000fe2000782c0ff */
[----:B------:R-:W-:Y:S01]  /*1180*/  FMUL R25, R12, 0.63661974668502807617 ;  /* 0x3f22f9830c197820 */ /* 0x000fe20000400000 */
[----:B------:R-:W-:Y:S01]  /*1190*/  FSEL R13, R15, 0.041666727513074874878, !P0 ;  /* 0x3d2aaabb0f0d7808 */ /* 0x000fe20004000000 */
[----:B------:R-:W-:Y:S01]  /*11a0*/  FFMA R9, R8, R11, -0.0013887860113754868507 ;  /* 0xbab607ed08097423 */ /* 0x000fe2000000000b */
[----:B------:R-:W-:-:S03]  /*11b0*/  FSEL R26, -R24, -0.4999999701976776123, !P0 ;  /* 0xbeffffff181a7808 */ /* 0x000fc60004000100 */
[----:B------:R-:W0:Y:S01]  /*11c0*/  F2I.NTZ R25, R25 ;  /* 0x0000001900197305 */ /* 0x000e220000203100 */
[----:B------:R-:W-:-:S05]  /*11d0*/  FSEL R9, R9, -0.00019574658654164522886, P0 ;  /* 0xb94d415309097808 */ /* 0x000fca0000000000 */
[----:B------:R-:W-:Y:S01]  /*11e0*/  FFMA R9, R8, R9, R13 ;  /* 0x0000000908097223 */ /* 0x000fe2000000000d */
[----:B------:R-:W-:Y:S02]  /*11f0*/  FSEL R13, R28, 1, !P0 ;  /* 0x3f8000001c0d7808 */ /* 0x000fe40004000000 */
[----:B------:R-:W-:Y:S01]  /*1200*/  FSETP.GE.AND P0, PT, |R12|, 105615, PT ;  /* 0x47ce47800c00780b */ /* 0x000fe20003f06200 */
[C---:B------:R-:W-:Y:S02]  /*1210*/  FFMA R9, R8.reuse, R9, R26 ;  /* 0x0000000908097223 */ /* 0x040fe4000000001a */
        /* <DEDUP_REMOVED lines=17> */
.L_x_14:
        /* <DEDUP_REMOVED lines=17> */
[----:B------:R-:W-:Y:S02]  /*1440*/  @P3 MOV R2, R28 ;  /* 0x0000001c00023202 */ /* 0x000fe40000000f00 */
        /* <DEDUP_REMOVED lines=22> */
[----:B------:R-:W-:Y:S01]  /*15b0*/  @P2 IMAD.MOV.U32 R26, RZ, RZ, R0 ;  /* 0x000000ffff1a2224 */ /* 0x000fe200078e0000 */
[----:B------:R-:W-:Y:S01]  /*15c0*/  @P1 MOV R26, R2 ;  /* 0x00000002001a1202 */ /* 0x000fe20000000f00 */
[----:B------:R-:W-:Y:S02]  /*15d0*/  @P2 IMAD.MOV.U32 R9, RZ, RZ, R2 ;  /* 0x000000ffff092224 */ /* 0x000fe400078e0002 */
[----:B------:R-:W-:-:S02]  /*15e0*/  @P1 IMAD.MOV.U32 R9, RZ, RZ, R3 ;  /* 0x000000ffff091224 */ /* 0x000fc400078e0003 */
[----:B------:R-:W-:Y:S02]  /*15f0*/  @P0 IMAD.MOV.U32 R26, RZ, RZ, R3 ;  /* 0x000000ffff1a0224 */ /* 0x000fe400078e0003 */
[--C-:B------:R-:W-:Y:S02]  /*1600*/  @P0 IMAD.MOV.U32 R9, RZ, RZ, R4.reuse ;  /* 0x000000ffff090224 */ /* 0x100fe400078e0004 */
[----:B------:R-:W-:Y:S02]  /*1610*/  @P3 IMAD.MOV.U32 R26, RZ, RZ, R4 ;  /* 0x000000ffff1a3224 */ /* 0x000fe400078e0004 */
[--C-:B------:R-:W-:Y:S02]  /*1620*/  @P3 IMAD.MOV.U32 R9, RZ, RZ, R5.reuse ;  /* 0x000000ffff093224 */ /* 0x100fe400078e0005 */
[----:B------:R-:W-:Y:S02]  /*1630*/  @P5 IMAD.MOV.U32 R26, RZ, RZ, R5 ;  /* 0x000000ffff1a5224 */ /* 0x000fe400078e0005 */
[----:B------:R-:W-:-:S02]  /*1640*/  @P5 IMAD.MOV.U32 R9, RZ, RZ, R27 ;  /* 0x000000ffff095224 */ /* 0x000fc400078e001b */
[----:B------:R-:W-:Y:S01]  /*1650*/  @P4 IMAD.MOV.U32 R26, RZ, RZ, R27 ;  /* 0x000000ffff1a4224 */ /* 0x000fe200078e001b */
[----:B------:R-:W-:Y:S06]  /*1660*/  @!P6 BRA `(.L_x_16) ;  /* 0x00000000002ce947 */ /* 0x000fec0003800000 */
[----:B------:R-:W-:Y:S01]  /*1670*/  ISETP.EQ.AND P6, PT, R25, 0x8, PT ;  /* 0x000000081900780c */ /* 0x000fe20003fc2270 */
[----:B------:R-:W-:Y:S01]  /*1680*/  @P2 IMAD.MOV.U32 R28, RZ, RZ, R6 ;  /* 0x000000ffff1c2224 */ /* 0x000fe200078e0006 */
[----:B------:R-:W-:Y:S01]  /*1690*/  LOP3.LUT R25, R8, 0x1f, RZ, 0xc0, !PT ;  /* 0x0000001f08197812 */ /* 0x000fe200078ec0ff */
[----:B------:R-:W-:Y:S01]  /*16a0*/  @P1 IMAD.MOV.U32 R28, RZ, RZ, R0 ;  /* 0x000000ffff1c1224 */ /* 0x000fe200078e0000 */
[----:B------:R-:W-:Y:S01]  /*16b0*/  @P0 MOV R28, R2 ;  /* 0x00000002001c0202 */ /* 0x000fe20000000f00 */
[----:B------:R-:W-:Y:S01]  /*16c0*/  @P3 IMAD.MOV.U32 R28, RZ, RZ, R3 ;  /* 0x000000ffff1c3224 */ /* 0x000fe200078e0003 */
[----:B------:R-:W-:Y:S01]  /*16d0*/  SHF.L.W.U32.HI R9, R26, R25, R9 ;  /* 0x000000191a097219 */ /* 0x000fe20000010e09 */
[----:B------:R-:W-:Y:S02]  /*16e0*/  @P5 IMAD.MOV.U32 R28, RZ, RZ, R4 ;  /* 0x000000ffff1c5224 */ /* 0x000fe400078e0004 */
[----:B------:R-:W-:-:S04]  /*16f0*/  @P4 IMAD.MOV.U32 R28, RZ, RZ, R5 ;  /* 0x000000ffff1c4224 */ /* 0x000fc800078e0005 */
[----:B------:R-:W-:-:S05]  /*1700*/  @P6 IMAD.MOV.U32 R28, RZ, RZ, R27 ;  /* 0x000000ffff1c6224 */ /* 0x000fca00078e001b */
[----:B------:R-:W-:-:S07]  /*1710*/  SHF.L.W.U32.HI R26, R28, R25, R26 ;  /* 0x000000191c1a7219 */ /* 0x000fce0000010e1a */
.L_x_16:
[----:B------:R-:W-:Y:S05]  /*1720*/  BSYNC.RECONVERGENT B2 ;  /* 0x0000000000027941 */ /* 0x000fea0003800200 */
.L_x_15:
[C-C-:B------:R-:W-:Y:S01]  /*1730*/  SHF.L.W.U32.HI R27, R26.reuse, 0x2, R9.reuse ;  /* 0x000000021a1b7819 */ /* 0x140fe20000010e09 */
[----:B------:R-:W-:Y:S01]  /*1740*/  IMAD.SHL.U32 R26, R26, 0x4, RZ ;  /* 0x000000041a1a7824 */ /* 0x000fe200078e00ff */
[----:B------:R-:W-:Y:S01]  /*1750*/  SHF.R.U32.HI R28, RZ, 0x1e, R9 ;  /* 0x0000001eff1c7819 */ /* 0x000fe20000011609 */
[----:B------:R-:W-:Y:S01]  /*1760*/  UMOV UR6, 0x54442d19 ;  /* 0x54442d1900067882 */ /* 0x000fe20000000000 */
[----:B------:R-:W-:Y:S01]  /*1770*/  SHF.R.S32.HI R8, RZ, 0x1f, R27 ;  /* 0x0000001fff087819 */ /* 0x000fe2000001141b */
[----:B------:R-:W-:Y:S01]  /*1780*/  UMOV UR7, 0x3bf921fb ;  /* 0x3bf921fb00077882 */ /* 0x000fe20000000000 */
[----:B------:R-:W-:Y:S02]  /*1790*/  ISETP.GE.AND P0, PT, R12, RZ, PT ;  /* 0x000000ff0c00720c */ /* 0x000fe40003f06270 */
[C---:B------:R-:W-:Y:S02]  /*17a0*/  LOP3.LUT R9, R8.reuse, R27, RZ, 0x3c, !PT ;  /* 0x0000001b08097212 */ /* 0x040fe400078e3cff */
[----:B------:R-:W-:-:S02]  /*17b0*/  LOP3.LUT R8, R8, R26, RZ, 0x3c, !PT ;  /* 0x0000001a08087212 */ /* 0x000fc400078e3cff */
[C---:B------:R-:W-:Y:S02]  /*17c0*/  LOP3.LUT R12, R27.reuse, R12, RZ, 0x3c, !PT ;  /* 0x0000000c1b0c7212 */ /* 0x040fe400078e3cff */
[----:B------:R-:W-:Y:S02]  /*17d0*/  LEA.HI R25, R27, R28, RZ, 0x1 ;  /* 0x0000001c1b197211 */ /* 0x000fe400078f08ff */
[----:B------:R-:W0:Y:S01]  /*17e0*/  I2F.F64.S64 R8, R8 ;  /* 0x0000000800087312 */ /* 0x000e220000301c00 */
[----:B------:R-:W-:Y:S02]  /*17f0*/  ISETP.GE.AND P1, PT, R12, RZ, PT ;  /* 0x000000ff0c00720c */ /* 0x000fe40003f26270 */
[----:B------:R-:W-:-:S04]  /*1800*/  IMAD.MOV R12, RZ, RZ, -R25 ;  /* 0x000000ffff0c7224 */ /* 0x000fc800078e0a19 */
[----:B------:R-:W-:Y:S01]  /*1810*/  @!P0 IMAD.MOV.U32 R25, RZ, RZ, R12 ;  /* 0x000000ffff198224 */ /* 0x000fe200078e000c */
[----:B0-----:R-:W-:-:S10]  /*1820*/  DMUL R26, R8, UR6 ;  /* 0x00000006081a7c28 */ /* 0x001fd40008000000 */
[----:B------:R-:W0:Y:S02]  /*1830*/  F2F.F32.F64 R26, R26 ;  /* 0x0000001a001a7310 */ /* 0x000e240000301000 */
[----:B0-----:R-:W-:-:S07]  /*1840*/  FSEL R28, -R26, R26, !P1 ;  /* 0x0000001a1a1c7208 */ /* 0x001fce0004800100 */
.L_x_13:
[----:B------:R-:W-:Y:S05]  /*1850*/  BSYNC.RECONVERGENT B1 ;  /* 0x0000000000017941 */ /* 0x000fea0003800200 */
.L_x_12:
        /* <DEDUP_REMOVED lines=9> */
[----:B------:R-:W-:-:S02]  /*18f0*/  FSEL R12, R28, 1, !P0 ;  /* 0x3f8000001c0c7808 */ /* 0x000fc40004000000 */
[----:B------:R-:W-:Y:S01]  /*1900*/  FSEL R26, -R24, -0.4999999701976776123, !P0 ;  /* 0xbeffffff181a7808 */ /* 0x000fe20004000100 */
[----:B------:R-:W0:Y:S01]  /*1910*/  F2I.NTZ R25, R25 ;  /* 0x0000001900197305 */ /* 0x000e220000203100 */
[----:B------:R-:W-:Y:S02]  /*1920*/  FSEL R9, R9, -0.00019574658654164522886, P0 ;  /* 0xb94d415309097808 */ /* 0x000fe40000000000 */
[----:B------:R-:W-:-:S03]  /*1930*/  FSETP.GE.AND P0, PT, |R10|, 105615, PT ;  /* 0x47ce47800a00780b */ /* 0x000fc60003f06200 */
[----:B------:R-:W-:-:S04]  /*1940*/  FFMA R9, R8, R9, R27 ;  /* 0x0000000908097223 */ /* 0x000fc8000000001b */
        /* <DEDUP_REMOVED lines=18> */
.L_x_19:
        /* <DEDUP_REMOVED lines=27> */
[----:B------:R-:W-:-:S04]  /*1c20*/  SHF.R.U32.HI R9, RZ, 0x5, R9 ;  /* 0x00000005ff097819 */ /* 0x000fc80000011609 */
[----:B------:R-:W-:-:S04]  /*1c30*/  LEA R25, -R9, RZ, 0x2 ;  /* 0x000000ff09197211 */ /* 0x000fc800078e11ff */
        /* <DEDUP_REMOVED lines=16> */
[--C-:B------:R-:W-:Y:S01]  /*1d40*/  @P0 IMAD.MOV.U32 R9, RZ, RZ, R4.reuse ;  /* 0x000000ffff090224 */ /* 0x100fe200078e0004 */
[----:B------:R-:W-:Y:S01]  /*1d50*/  @P3 MOV R9, R5 ;  /* 0x0000000500093202 */ /* 0x000fe20000000f00 */
[----:B------:R-:W-:Y:S02]  /*1d60*/  @P3 IMAD.MOV.U32 R26, RZ, RZ, R4 ;  /* 0x000000ffff1a3224 */ /* 0x000fe400078e0004 */
        /* <DEDUP_REMOVED lines=15> */
.L_x_21:
[----:B------:R-:W-:Y:S05]  /*1e60*/  BSYNC.RECONVERGENT B2 ;  /* 0x0000000000027941 */ /* 0x000fea0003800200 */
.L_x_20:
[C---:B------:R-:W-:Y:S01]  /*1e70*/  SHF.L.W.U32.HI R27, R26.reuse, 0x2, R9 ;  /* 0x000000021a1b7819 */ /* 0x040fe20000010e09 */
[----:B------:R-:W-:Y:S01]  /*1e80*/  UMOV UR6, 0x54442d19 ;  /* 0x54442d1900067882 */ /* 0x000fe20000000000 */
[----:B------:R-:W-:Y:S01]  /*1e90*/  SHF.L.U32 R26, R26, 0x2, RZ ;  /* 0x000000021a1a7819 */ /* 0x000fe200000006ff */
[----:B------:R-:W-:Y:S01]  /*1ea0*/  UMOV UR7, 0x3bf921fb ;  /* 0x3bf921fb00077882 */ /* 0x000fe20000000000 */
[----:B------:R-:W-:Y:S02]  /*1eb0*/  SHF.R.S32.HI R8, RZ, 0x1f, R27 ;  /* 0x0000001fff087819 */ /* 0x000fe4000001141b */
[----:B------:R-:W-:Y:S02]  /*1ec0*/  SHF.R.U32.HI R28, RZ, 0x1e, R9 ;  /* 0x0000001eff1c7819 */ /* 0x000fe40000011609 */
[C---:B------:R-:W-:Y:S02]  /*1ed0*/  LOP3.LUT R9, R8.reuse, R27, RZ, 0x3c, !PT ;  /* 0x0000001b08097212 */ /* 0x040fe400078e3cff */
[----:B------:R-:W-:-:S02]  /*1ee0*/  LOP3.LUT R8, R8, R26, RZ, 0x3c, !PT ;  /* 0x0000001a08087212 */ /* 0x000fc400078e3cff */
[----:B------:R-:W-:Y:S02]  /*1ef0*/  ISETP.GE.AND P0, PT, R10, RZ, PT ;  /* 0x000000ff0a00720c */ /* 0x000fe40003f06270 */
        /* <DEDUP_REMOVED lines=9> */
.L_x_18:
[----:B------:R-:W-:Y:S05]  /*1f90*/  BSYNC.RECONVERGENT B1 ;  /* 0x0000000000017941 */ /* 0x000fea0003800200 */
.L_x_17:
[----:B------:R-:W2:Y:S01]  /*1fa0*/  LDG.E R22, desc[UR8][R22.64+0x8] ;  /* 0x0000080816167981 */ /* 0x000ea2000c1e1900 */
[----:B------:R-:W-:Y:S01]  /*1fb0*/  FMUL R9, R28, R28 ;  /* 0x0000001c1c097220 */ /* 0x000fe20000400000 */
[C---:B------:R-:W-:Y:S01]  /*1fc0*/  LOP3.LUT R8, R25.reuse, 0x1, RZ, 0xc0, !PT ;  /* 0x0000000119087812 */ /* 0x040fe200078ec0ff */
[----:B------:R-:W-:Y:S02]  /*1fd0*/  VIADD R25, R25, 0x1 ;  /* 0x0000000119197836 */ /* 0x000fe40000000000 */
[----:B------:R-:W-:Y:S01]  /*1fe0*/  FFMA R11, R9, R11, -0.0013887860113754868507 ;  /* 0xbab607ed090b7423 */ /* 0x000fe2000000000b */
[----:B------:R-:W-:Y:S02]  /*1ff0*/  ISETP.NE.U32.AND P0, PT, R8, 0x1, PT ;  /* 0x000000010800780c */ /* 0x000fe40003f05070 */
[----:B------:R-:W-:Y:S02]  /*2000*/  LOP3.LUT P1, RZ, R25, 0x2, RZ, 0xc0, !PT ;  /* 0x0000000219ff7812 */ /* 0x000fe4000782c0ff */
[----:B------:R-:W-:-:S02]  /*2010*/  FSEL R10, R15, 0.041666727513074874878, !P0 ;  /* 0x3d2aaabb0f0a7808 */ /* 0x000fc40004000000 */
[----:B------:R-:W-:Y:S02]  /*2020*/  FSEL R8, R11, -0.00019574658654164522886, P0 ;  /* 0xb94d41530b087808 */ /* 0x000fe40000000000 */
[----:B------:R-:W-:-:S03]  /*2030*/  FSEL R11, -R24, -0.4999999701976776123, !P0 ;  /* 0xbeffffff180b7808 */ /* 0x000fc60004000100 */
[----:B------:R-:W-:Y:S01]  /*2040*/  FFMA R10, R9, R8, R10 ;  /* 0x00000008090a7223 */ /* 0x000fe2000000000a */
[----:B------:R-:W-:-:S03]  /*2050*/  FSEL R8, R28, 1, !P0 ;  /* 0x3f8000001c087808 */ /* 0x000fc60004000000 */
[C---:B------:R-:W-:Y:S02]  /*2060*/  FFMA R10, R9.reuse, R10, R11 ;  /* 0x0000000a090a7223 */ /* 0x040fe4000000000b */
[----:B------:R-:W-:-:S04]  /*2070*/  FFMA R9, R9, R8, RZ ;  /* 0x0000000809097223 */ /* 0x000fc800000000ff */
[----:B------:R-:W-:-:S04]  /*2080*/  FFMA R15, R9, R10, R8 ;  /* 0x0000000a090f7223 */ /* 0x000fc80000000008 */
[----:B------:R-:W-:Y:S01]  /*2090*/  @P1 FADD R15, RZ, -R15 ;  /* 0x8000000fff0f1221 */ /* 0x000fe20000000000 */
[----:B--2---:R-:W-:-:S13]  /*20a0*/  ISETP.GE.U32.AND P0, PT, R7, R22, PT ;  /* 0x000000160700720c */ /* 0x004fda0003f06070 */
[----:B------:R-:W-:Y:S05]  /*20b0*/  @P0 BRA `(.L_x_22) ;  /* 0x00000020000c0947 */ /* 0x000fea0003800000 */
[----:B------:R-:W2:Y:S01]  /*20c0*/  LDG.E.128 R8, desc[UR8][R16.64] ;  /* 0x0000000810087981 */ /* 0x000ea2000c1e1d00 */
[----:B------:R-:W-:-:S04]  /*20d0*/  ISETP.GE.U32.AND P0, PT, R7, R22, PT ;  /* 0x000000160700720c */ /* 0x000fc80003f06070 */
[----:B--2---:R-:W-:Y:S02]  /*20e0*/  FSEL R23, R8, RZ, !P0 ;  /* 0x000000ff08177208 */ /* 0x004fe40004000000 */
[----:B------:R-:W-:Y:S02]  /*20f0*/  FSEL R22, R9, RZ, !P0 ;  /* 0x000000ff09167208 */ /* 0x000fe40004000000 */
[----:B------:R-:W-:Y:S01]  /*2100*/  FSEL R25, R10, RZ, !P0 ;  /* 0x000000ff0a197208 */ /* 0x000fe20004000000 */
[----:B------:R-:W-:Y:S01]  /*2110*/  FADD R8, -R14, R23 ;  /* 0x000000170e087221 */ /* 0x000fe20000000100 */
[----:B------:R-:W-:Y:S01]  /*2120*/  FSEL R24, R11, RZ, !P0 ;  /* 0x000000ff0b187208 */ /* 0x000fe20004000000 */
[----:B------:R-:W-:Y:S02]  /*2130*/  FADD R9, -R13, R22 ;  /* 0x000000160d097221 */ /* 0x000fe40000000100 */
[----:B------:R-:W-:Y:S02]  /*2140*/  FADD R10, -R12, R25 ;  /* 0x000000190c0a7221 */ /* 0x000fe40000000100 */
[----:B------:R-:W-:-:S05]  /*2150*/  FADD R11, -R15, R24 ;  /* 0x000000180f0b7221 */ /* 0x000fca0000000100 */
[----:B------:R0:W-:Y:S01]  /*2160*/  STG.E.128 desc[UR8][R16.64], R8 ;  /* 0x0000000810007986 */ /* 0x0001e2000c101d08 */
[----:B------:R-:W-:Y:S05]  /*2170*/  BRA `(.L_x_22) ;  /* 0x0000001c00dc7947 */ /* 0x000fea0003800000 */
.L_x_1:
        /* <DEDUP_REMOVED lines=18> */
[----:B0-----:R-:W-:-:S02]  /*22a0*/  I2FP.F32.S32 R9, R25 ;  /* 0x0000001900097245 */ /* 0x001fc40000201400 */
[----:B------:R-:W-:-:S03]  /*22b0*/  FSEL R13, R13, RZ, !P1 ;  /* 0x000000ff0d0d7208 */ /* 0x000fc60004800000 */
[----:B------:R-:W-:Y:S01]  /*22c0*/  FFMA R14, R9, -1.5707962512969970703, R24 ;  /* 0xbfc90fda090e7823 */ /* 0x000fe20000000018 */
[----:B------:R-:W-:-:S03]  /*22d0*/  FSEL R15, R15, RZ, !P1 ;  /* 0x000000ff0f0f7208 */ /* 0x000fc60004800000 */
[C---:B------:R-:W-:Y:S01]  /*22e0*/  FFMA R14, R9.reuse, -7.5497894158615963534e-08, R14 ;  /* 0xb3a22168090e7823 */ /* 0x040fe2000000000e */
[----:B------:R-:W-:Y:S01]  /*22f0*/  FMUL R12, R12, R13 ;  /* 0x0000000d0c0c7220 */ /* 0x000fe20000400000 */
[----:B------:R-:W-:Y:S01]  /*2300*/  FMUL R11, R8, R11 ;  /* 0x0000000b080b7220 */ /* 0x000fe20000400000 */
[----:B------:R-:W-:Y:S01]  /*2310*/  FMUL R10, R10, R15 ;  /* 0x0000000f0a0a7220 */ /* 0x000fe20000400000 */
[----:B------:R-:W-:Y:S01]  /*2320*/  FFMA R9, R9, -5.3903029534742383927e-15, R14 ;  /* 0xa7c234c509097823 */ /* 0x000fe2000000000e */
[----:B------:R-:W-:Y:S06]  /*2330*/  @!P0 BRA `(.L_x_24) ;  /* 0x00000004007c8947 */ /* 0x000fec0003800000 */
[----:B------:R-:W-:-:S13]  /*2340*/  FSETP.NEU.AND P0, PT, |R24|, +INF , PT ;  /* 0x7f8000001800780b */ /* 0x000fda0003f0d200 */
[----:B------:R-:W-:Y:S01]  /*2350*/  @!P0 FMUL R9, RZ, R24 ;  /* 0x00000018ff098220 */ /* 0x000fe20000400000 */
[----:B------:R-:W-:Y:S01]  /*2360*/  @!P0 IMAD.MOV.U32 R25, RZ, RZ, RZ ;  /* 0x000000ffff198224 */ /* 0x000fe200078e00ff */
[----:B------:R-:W-:Y:S06]  /*2370*/  @!P0 BRA `(.L_x_24) ;  /* 0x00000004006c8947 */ /* 0x000fec0003800000 */
[----:B------:R-:W-:Y:S01]  /*2380*/  IMAD.SHL.U32 R8, R24, 0x100, RZ ;  /* 0x0000010018087824 */ /* 0x000fe200078e00ff */
[----:B------:R-:W0:Y:S01]  /*2390*/  LDCU.64 UR10, c[0x4][URZ] ;  /* 0x01000000ff0a77ac */ /* 0x000e220008000a00 */
[----:B------:R-:W-:Y:S02]  /*23a0*/  IMAD.MOV.U32 R25, RZ, RZ, RZ ;  /* 0x000000ffff197224 */ /* 0x000fe400078e00ff */
[----:B------:R-:W-:Y:S01]  /*23b0*/  IMAD.MOV.U32 R26, RZ, RZ, RZ ;  /* 0x000000ffff1a7224 */ /* 0x000fe200078e00ff */
[----:B------:R-:W-:Y:S01]  /*23c0*/  LOP3.LUT R13, R8, 0x80000000, RZ, 0xfc, !PT ;  /* 0x80000000080d7812 */ /* 0x000fe200078efcff */
[----:B------:R-:W-:Y:S01]  /*23d0*/  UMOV UR6, URZ ;  /* 0x000000ff00067c82 */ /* 0x000fe20008000000 */
[----:B------:R-:W-:-:S05]  /*23e0*/  UMOV UR5, URZ ;  /* 0x000000ff00057c82 */ /* 0x000fca0008000000 */
.L_x_25:
[----:B0-----:R-:W-:Y:S02]  /*23f0*/  IMAD.U32 R8, RZ, RZ, UR10 ;  /* 0x0000000aff087e24 */ /* 0x001fe4000f8e00ff */
[----:B------:R-:W-:-:S05]  /*2400*/  IMAD.U32 R9, RZ, RZ, UR11 ;  /* 0x0000000bff097e24 */ /* 0x000fca000f8e00ff */
[----:B------:R-:W2:Y:S01]  /*2410*/  LDG.E.CONSTANT R8, desc[UR8][R8.64] ;  /* 0x0000000808087981 */ /* 0x000ea2000c1e9900 */
[----:B------:R-:W-:Y:S01]  /*2420*/  UIADD3 UR5, UPT, UPT, UR5, 0x1, URZ ;  /* 0x0000000105057890 */ /* 0x000fe2000fffe0ff */
[C---:B------:R-:W-:Y:S01]  /*2430*/  ISETP.EQ.AND P0, PT, R26.reuse, RZ, PT ;  /* 0x000000ff1a00720c */ /* 0x040fe20003f02270 */
[----:B------:R-:W-:Y:S01]  /*2440*/  UIADD3 UR10, UP2, UPT, UR10, 0x4, URZ ;  /* 0x000000040a0a7890 */ /* 0x000fe2000ff5e0ff */
[C---:B------:R-:W-:Y:S01]  /*2450*/  ISETP.EQ.AND P1, PT, R26.reuse, 0x4, PT ;  /* 0x000000041a00780c */ /* 0x040fe20003f22270 */
[----:B------:R-:W-:Y:S01]  /*2460*/  UISETP.NE.AND UP1, UPT, UR5, 0x6, UPT ;  /* 0x000000060500788c */ /* 0x000fe2000bf25270 */
[C---:B------:R-:W-:Y:S01]  /*2470*/  ISETP.EQ.AND P2, PT, R26.reuse, 0x8, PT ;  /* 0x000000081a00780c */ /* 0x040fe20003f42270 */
[----:B------:R-:W-:Y:S01]  /*2480*/  UIADD3.X UR11, UPT, UPT, URZ, UR11, URZ, UP2, !UPT ;  /* 0x0000000bff0b7290 */ /* 0x000fe200097fe4ff */
[C---:B------:R-:W-:Y:S02]  /*2490*/  ISETP.EQ.AND P3, PT, R26.reuse, 0xc, PT ;  /* 0x0000000c1a00780c */ /* 0x040fe40003f62270 */
[----:B------:R-:W-:-:S02]  /*24a0*/  ISETP.EQ.AND P4, PT, R26, 0x10, PT ;  /* 0x000000101a00780c */ /* 0x000fc40003f82270 */
[C---:B------:R-:W-:Y:S01]  /*24b0*/  ISETP.EQ.AND P5, PT, R26.reuse, 0x14, PT ;  /* 0x000000141a00780c */ /* 0x040fe20003fa2270 */
[----:B------:R-:W-:Y:S02]  /*24c0*/  VIADD R26, R26, 0x4 ;  /* 0x000000041a1a7836 */ /* 0x000fe40000000000 */
[----:B--2---:R-:W-:-:S03]  /*24d0*/  IMAD.WIDE.U32 R14, R8, R13, RZ ;  /* 0x0000000d080e7225 */ /* 0x004fc600078e00ff */
[----:B------:R-:W-:-:S04]  /*24e0*/  IADD3 R14, P6, PT, R14, R25, RZ ;  /* 0x000000190e0e7210 */ /* 0x000fc80007fde0ff */
[----:B------:R-:W-:Y:S01]  /*24f0*/  IADD3.X R25, PT, PT, R15, UR6, RZ, P6, !PT ;  /* 0x000000060f197c10 */ /* 0x000fe2000b7fe4ff */
[--C-:B------:R-:W-:Y:S01]  /*2500*/  @P0 IMAD.MOV.U32 R6, RZ, RZ, R14.reuse ;  /* 0x000000ffff060224 */ /* 0x100fe200078e000e */
[----:B------:R-:W-:Y:S01]  /*2510*/  @P1 MOV R0, R14 ;  /* 0x0000000e00001202 */ /* 0x000fe20000000f00 */
[--C-:B------:R-:W-:Y:S02]  /*2520*/  @P2 IMAD.MOV.U32 R2, RZ, RZ, R14.reuse ;  /* 0x000000ffff022224 */ /* 0x100fe400078e000e */
[--C-:B------:R-:W-:Y:S02]  /*2530*/  @P3 IMAD.MOV.U32 R3, RZ, RZ, R14.reuse ;  /* 0x000000ffff033224 */ /* 0x100fe400078e000e */
[--C-:B------:R-:W-:Y:S02]  /*2540*/  @P4 IMAD.MOV.U32 R4, RZ, RZ, R14.reuse ;  /* 0x000000ffff044224 */ /* 0x100fe400078e000e */
[----:B------:R-:W-:Y:S01]  /*2550*/  @P5 IMAD.MOV.U32 R5, RZ, RZ, R14 ;  /* 0x000000ffff055224 */ /* 0x000fe200078e000e */
[----:B------:R-:W-:Y:S06]  /*2560*/  BRA.U UP1, `(.L_x_25) ;  /* 0xfffffffd01a07547 */ /* 0x000fec000b83ffff */
        /* <DEDUP_REMOVED lines=16> */
[----:B------:R-:W-:Y:S01]  /*2670*/  @P4 IMAD.MOV.U32 R13, RZ, RZ, R0 ;  /* 0x000000ffff0d4224 */ /* 0x000fe200078e0000 */
[----:B------:R-:W-:Y:S01]  /*2680*/  ISETP.EQ.AND P4, PT, R15, 0x4, PT ;  /* 0x000000040f00780c */ /* 0x000fe20003f82270 */
[--C-:B------:R-:W-:Y:S01]  /*2690*/  @P2 IMAD.MOV.U32 R13, RZ, RZ, R2.reuse ;  /* 0x000000ffff0d2224 */ /* 0x100fe200078e0002 */
        /* <DEDUP_REMOVED lines=11> */
[----:B------:R-:W-:Y:S01]  /*2750*/  @P2 MOV R14, R6 ;  /* 0x00000006000e2202 */ /* 0x000fe20000000f00 */
[----:B------:R-:W-:Y:S01]  /*2760*/  @P1 IMAD.MOV.U32 R14, RZ, RZ, R0 ;  /* 0x000000ffff0e1224 */ /* 0x000fe200078e0000 */
[----:B------:R-:W-:Y:S01]  /*2770*/  LOP3.LUT R8, R8, 0x1f, RZ, 0xc0, !PT ;  /* 0x0000001f08087812 */ /* 0x000fe200078ec0ff */
[----:B------:R-:W-:Y:S01]  /*2780*/  @P0 IMAD.MOV.U32 R14, RZ, RZ, R2 ;  /* 0x000000ffff0e0224 */ /* 0x000fe200078e0002 */
[----:B------:R-:W-:Y:S01]  /*2790*/  ISETP.EQ.AND P0, PT, R15, 0x8, PT ;  /* 0x000000080f00780c */ /* 0x000fe20003f02270 */
[----:B------:R-:W-:Y:S01]  /*27a0*/  @P3 IMAD.MOV.U32 R14, RZ, RZ, R3 ;  /* 0x000000ffff0e3224 */ /* 0x000fe200078e0003 */
[----:B------:R-:W-:Y:S01]  /*27b0*/  SHF.L.W.U32.HI R13, R9, R8, R13 ;  /* 0x00000008090d7219 */ /* 0x000fe20000010e0d */
[----:B------:R-:W-:Y:S02]  /*27c0*/  @P5 IMAD.MOV.U32 R14, RZ, RZ, R4 ;  /* 0x000000ffff0e5224 */ /* 0x000fe400078e0004 */
[----:B------:R-:W-:-:S08]  /*27d0*/  @P4 IMAD.MOV.U32 R14, RZ, RZ, R5 ;  /* 0x000000ffff0e4224 */ /* 0x000fd000078e0005 */
[----:B------:R-:W-:-:S05]  /*27e0*/  @P0 IMAD.MOV.U32 R14, RZ, RZ, R25 ;  /* 0x000000ffff0e0224 */ /* 0x000fca00078e0019 */
[----:B------:R-:W-:-:S07]  /*27f0*/  SHF.L.W.U32.HI R9, R14, R8, R9 ;  /* 0x000000080e097219 */ /* 0x000fce0000010e09 */
.L_x_27:
[----:B------:R-:W-:Y:S05]  /*2800*/  BSYNC.RECONVERGENT B2 ;  /* 0x0000000000027941 */ /* 0x000fea0003800200 */
.L_x_26:
        /* <DEDUP_REMOVED lines=18> */
.L_x_24:
[----:B------:R-:W-:Y:S05]  /*2930*/  BSYNC.RECONVERGENT B1 ;  /* 0x0000000000017941 */ /* 0x000fea0003800200 */
.L_x_23:
[----:B------:R-:W-:Y:S01]  /*2940*/  LOP3.LUT R15, R25, 0x1, RZ, 0xc0, !PT ;  /* 0x00000001190f7812 */ /* 0x000fe200078ec0ff */
[----:B------:R-:W-:Y:S02]  /*2950*/  IMAD.MOV.U32 R14, RZ, RZ, 0x37cbac00 ;  /* 0x37cbac00ff0e7424 */ /* 0x000fe400078e00ff */
[----:B------:R-:W-:Y:S01]  /*2960*/  FMUL R8, R9, R9 ;  /* 0x0000000909087220 */ /* 0x000fe20000400000 */
[----:B------:R-:W-:Y:S01]  /*2970*/  FMUL R26, R12, 0.63661974668502807617 ;  /* 0x3f22f9830c1a7820 */ /* 0x000fe20000400000 */
[----:B------:R-:W-:Y:S01]  /*2980*/  ISETP.NE.U32.AND P0, PT, R15, 0x1, PT ;  /* 0x000000010f00780c */ /* 0x000fe20003f05070 */
[----:B------:R-:W-:Y:S01]  /*2990*/  IMAD.MOV.U32 R15, RZ, RZ, 0x3c0885e4 ;  /* 0x3c0885e4ff0f7424 */ /* 0x000fe200078e00ff */
[----:B------:R-:W-:Y:S01]  /*29a0*/  IADD3 R25, PT, PT, R25, 0x1, RZ ;  /* 0x0000000119197810 */ /* 0x000fe20007ffe0ff */
[----:B------:R-:W-:Y:S01]  /*29b0*/  FFMA R13, R8, R14, -0.0013887860113754868507 ;  /* 0xbab607ed080d7423 */ /* 0x000fe2000000000e */
[----:B------:R-:W-:Y:S01]  /*29c0*/  IMAD.MOV.U32 R24, RZ, RZ, 0x3e2aaaa8 ;  /* 0x3e2aaaa8ff187424 */ /* 0x000fe200078e00ff */
[----:B------:R-:W0:Y:S01]  /*29d0*/  F2I.NTZ R26, R26 ;  /* 0x0000001a001a7305 */ /* 0x000e220000203100 */
[----:B------:R-:W-:Y:S01]  /*29e0*/  LOP3.LUT P1, RZ, R25, 0x2, RZ, 0xc0, !PT ;  /* 0x0000000219ff7812 */ /* 0x000fe2000782c0ff */
[----:B------:R-:W-:Y:S01]  /*29f0*/  BSSY.RECONVERGENT B1, `(.L_x_28) ;  /* 0x000006b000017945 */ /* 0x000fe20003800200 */
[----:B------:R-:W-:-:S02]  /*2a00*/  FSEL R13, R13, -0.00019574658654164522886, P0 ;  /* 0xb94d41530d0d7808 */ /* 0x000fc40000000000 */
[----:B------:R-:W-:-:S05]  /*2a10*/  FSEL R25, R15, 0.041666727513074874878, !P0 ;  /* 0x3d2aaabb0f197808 */ /* 0x000fca0004000000 */
[----:B------:R-:W-:Y:S01]  /*2a20*/  FFMA R13, R8, R13, R25 ;  /* 0x0000000d080d7223 */ /* 0x000fe20000000019 */
[----:B------:R-:W-:Y:S02]  /*2a30*/  FSEL R25, R9, 1, !P0 ;  /* 0x3f80000009197808 */ /* 0x000fe40004000000 */
[----:B------:R-:W-:Y:S02]  /*2a40*/  FSEL R9, -R24, -0.4999999701976776123, !P0 ;  /* 0xbeffffff18097808 */ /* 0x000fe40004000100 */
[----:B------:R-:W-:Y:S02]  /*2a50*/  FSETP.GE.AND P0, PT, |R12|, 105615, PT ;  /* 0x47ce47800c00780b */ /* 0x000fe40003f06200 */
[----:B0-----:R-:W-:Y:S01]  /*2a60*/  I2FP.F32.S32 R27, R26 ;  /* 0x0000001a001b7245 */ /* 0x001fe20000201400 */
[C---:B------:R-:W-:Y:S01]  /*2a70*/  FFMA R9, R8.reuse, R13, R9 ;  /* 0x0000000d08097223 */ /* 0x040fe20000000009 */
[----:B------:R-:W-:-:S04]  /*2a80*/  FFMA R8, R8, R25, RZ ;  /* 0x0000001908087223 */ /* 0x000fc800000000ff */
[----:B------:R-:W-:Y:S01]  /*2a90*/  FFMA R25, R8, R9, R25 ;  /* 0x0000000908197223 */ /* 0x000fe20000000019 */
[----:B------:R-:W-:-:S03]  /*2aa0*/  FFMA R8, R27, -1.5707962512969970703, R12 ;  /* 0xbfc90fda1b087823 */ /* 0x000fc6000000000c */
[----:B------:R-:W-:Y:S01]  /*2ab0*/  @P1 FADD R25, RZ, -R25 ;  /* 0x80000019ff191221 */ /* 0x000fe20000000000 */
        /* <DEDUP_REMOVED lines=12> */
.L_x_30:
        /* <DEDUP_REMOVED lines=63> */
.L_x_32:
[----:B------:R-:W-:Y:S05]  /*2f70*/  BSYNC.RECONVERGENT B2 ;  /* 0x0000000000027941 */ /* 0x000fea0003800200 */
.L_x_31:
[C-C-:B------:R-:W-:Y:S01]  /*2f80*/  SHF.L.W.U32.HI R13, R26.reuse, 0x2, R9.reuse ;  /* 0x000000021a0d7819 */ /* 0x140fe20000010e09 */
[----:B------:R-:W-:Y:S01]  /*2f90*/  IMAD.SHL.U32 R8, R26, 0x4, RZ ;  /* 0x000000041a087824 */ /* 0x000fe200078e00ff */
[----:B------:R-:W-:Y:S01]  /*2fa0*/  SHF.R.U32.HI R9, RZ, 0x1e, R9 ;  /* 0x0000001eff097819 */ /* 0x000fe20000011609 */
[----:B------:R-:W-:Y:S01]  /*2fb0*/  UMOV UR6, 0x54442d19 ;  /* 0x54442d1900067882 */ /* 0x000fe20000000000 */
[----:B------:R-:W-:Y:S01]  /*2fc0*/  SHF.R.S32.HI R28, RZ, 0x1f, R13 ;  /* 0x0000001fff1c7819 */ /* 0x000fe2000001140d */
[----:B------:R-:W-:Y:S01]  /*2fd0*/  UMOV UR7, 0x3bf921fb ;  /* 0x3bf921fb00077882 */ /* 0x000fe20000000000 */
[----:B------:R-:W-:Y:S02]  /*2fe0*/  LEA.HI R26, R13, R9, RZ, 0x1 ;  /* 0x000000090d1a7211 */ /* 0x000fe400078f08ff */
[C---:B------:R-:W-:Y:S02]  /*2ff0*/  LOP3.LUT R9, R28.reuse, R13, RZ, 0x3c, !PT ;  /* 0x0000000d1c097212 */ /* 0x040fe400078e3cff */
[----:B------:R-:W-:-:S02]  /*3000*/  LOP3.LUT R8, R28, R8, RZ, 0x3c, !PT ;  /* 0x000000081c087212 */ /* 0x000fc400078e3cff */
[----:B------:R-:W-:Y:S02]  /*3010*/  ISETP.GE.AND P0, PT, R12, RZ, PT ;  /* 0x000000ff0c00720c */ /* 0x000fe40003f06270 */
[----:B------:R-:W-:Y:S02]  /*3020*/  LOP3.LUT R27, R13, R12, RZ, 0x3c, !PT ;  /* 0x0000000c0d1b7212 */ /* 0x000fe400078e3cff */
[----:B------:R-:W0:Y:S02]  /*3030*/  I2F.F64.S64 R8, R8 ;  /* 0x0000000800087312 */ /* 0x000e240000301c00 */
[----:B------:R-:W-:Y:S01]  /*3040*/  ISETP.GE.AND P1, PT, R27, RZ, PT ;  /* 0x000000ff1b00720c */ /* 0x000fe20003f26270 */
[----:B------:R-:W-:-:S06]  /*3050*/  IMAD.MOV R27, RZ, RZ, -R26 ;  /* 0x000000ffff1b7224 */ /* 0x000fcc00078e0a1a */
[----:B------:R-:W-:Y:S01]  /*3060*/  @!P0 IMAD.MOV.U32 R26, RZ, RZ, R27 ;  /* 0x000000ffff1a8224 */ /* 0x000fe200078e001b */
[----:B0-----:R-:W-:-:S10]  /*3070*/  DMUL R12, R8, UR6 ;  /* 0x00000006080c7c28 */ /* 0x001fd40008000000 */
[----:B------:R-:W0:Y:S02]  /*3080*/  F2F.F32.F64 R12, R12 ;  /* 0x0000000c000c7310 */ /* 0x000e240000301000 */
[----:B0-----:R-:W-:-:S07]  /*3090*/  FSEL R27, -R12, R12, !P1 ;  /* 0x0000000c0c1b7208 */ /* 0x001fce0004800100 */
.L_x_29:
[----:B------:R-:W-:Y:S05]  /*30a0*/  BSYNC.RECONVERGENT B1 ;  /* 0x0000000000017941 */ /* 0x000fea0003800200 */
.L_x_28:
[C---:B------:R-:W-:Y:S01]  /*30b0*/  LOP3.LUT R8, R26.reuse, 0x1, RZ, 0xc0, !PT ;  /* 0x000000011a087812 */ /* 0x040fe200078ec0ff */
[----:B------:R-:W-:Y:S01]  /*30c0*/  FMUL R12, R11, 0.63661974668502807617 ;  /* 0x3f22f9830b0c7820 */ /* 0x000fe20000400000 */
[----:B------:R-:W-:Y:S01]  /*30d0*/  VIADD R26, R26, 0x1 ;  /* 0x000000011a1a7836 */ /* 0x000fe20000000000 */
[----:B------:R-:W-:Y:S01]  /*30e0*/  BSSY.RECONVERGENT B1, `(.L_x_33) ;  /* 0x0000070000017945 */ /* 0x000fe20003800200 */
[----:B------:R-:W-:Y:S01]  /*30f0*/  ISETP.NE.U32.AND P0, PT, R8, 0x1, PT ;  /* 0x000000010800780c */ /* 0x000fe20003f05070 */
[----:B------:R-:W-:Y:S02]  /*3100*/  FMUL R8, R27, R27 ;  /* 0x0000001b1b087220 */ /* 0x000fe40000400000 */
[----:B------:R-:W0:Y:S01]  /*3110*/  F2I.NTZ R12, R12 ;  /* 0x0000000c000c7305 */ /* 0x000e220000203100 */
[----:B------:R-:W-:Y:S01]  /*3120*/  FSEL R13, R15, 0.041666727513074874878, !P0 ;  /* 0x3d2aaabb0f0d7808 */ /* 0x000fe20004000000 */
[----:B------:R-:W-:Y:S01]  /*3130*/  FFMA R9, R8, R14, -0.0013887860113754868507 ;  /* 0xbab607ed08097423 */ /* 0x000fe2000000000e */
[----:B------:R-:W-:-:S02]  /*3140*/  LOP3.LUT P1, RZ, R26, 0x2, RZ, 0xc0, !PT ;  /* 0x000000021aff7812 */ /* 0x000fc4000782c0ff */
[----:B------:R-:W-:Y:S02]  /*3150*/  FSEL R26, -R24, -0.4999999701976776123, !P0 ;  /* 0xbeffffff181a7808 */ /* 0x000fe40004000100 */
[----:B------:R-:W-:-:S05]  /*3160*/  FSEL R9, R9, -0.00019574658654164522886, P0 ;  /* 0xb94d415309097808 */ /* 0x000fca0000000000 */
[C---:B------:R-:W-:Y:S01]  /*3170*/  FFMA R9, R8.reuse, R9, R13 ;  /* 0x0000000908097223 */ /* 0x040fe2000000000d */
[----:B------:R-:W-:Y:S02]  /*3180*/  FSEL R13, R27, 1, !P0 ;  /* 0x3f8000001b0d7808 */ /* 0x000fe40004000000 */
[----:B------:R-:W-:Y:S01]  /*3190*/  FSETP.GE.AND P0, PT, |R11|, 105615, PT ;  /* 0x47ce47800b00780b */ /* 0x000fe20003f06200 */
[C---:B------:R-:W-:Y:S01]  /*31a0*/  FFMA R9, R8.reuse, R9, R26 ;  /* 0x0000000908097223 */ /* 0x040fe2000000001a */
[----:B0-----:R-:W-:Y:S01]  /*31b0*/  I2FP.F32.S32 R28, R12 ;  /* 0x0000000c001c7245 */ /* 0x001fe20000201400 */
        /* <DEDUP_REMOVED lines=16> */
.L_x_35:
[----:B------:R-:W0:Y:S02]  /*32c0*/  LDC.64 R8, c[0x4][RZ] ;  /* 0x01000000ff087b82 */ /* 0x000e240000000a00 */
[----:B0-----:R-:W-:-:S06]  /*32d0*/  IMAD.WIDE.U32 R8, R27, 0x4, R8 ;  /* 0x000000041b087825 */ /* 0x001fcc00078e0008 */
        /* <DEDUP_REMOVED lines=15> */
[--C-:B------:R-:W-:Y:S02]  /*33d0*/  @P3 IMAD.MOV.U32 R2, RZ, RZ, R28.reuse ;  /* 0x000000ffff023224 */ /* 0x100fe400078e001c */
[--C-:B------:R-:W-:Y:S02]  /*33e0*/  @P4 IMAD.MOV.U32 R3, RZ, RZ, R28.reuse ;  /* 0x000000ffff034224 */ /* 0x100fe400078e001c */
[--C-:B------:R-:W-:Y:S02]  /*33f0*/  @P5 IMAD.MOV.U32 R4, RZ, RZ, R28.reuse ;  /* 0x000000ffff045224 */ /* 0x100fe400078e001c */
[----:B------:R-:W-:-:S04]  /*3400*/  @P6 IMAD.MOV.U32 R5, RZ, RZ, R28 ;  /* 0x000000ffff056224 */ /* 0x000fc800078e001c */
[----:B------:R-:W-:Y:S05]  /*3410*/  @P0 BRA `(.L_x_35) ;  /* 0xfffffffc00a80947 */ /* 0x000fea000383ffff */
        /* <DEDUP_REMOVED lines=41> */
.L_x_37:
[----:B------:R-:W-:Y:S05]  /*36b0*/  BSYNC.RECONVERGENT B2 ;  /* 0x0000000000027941 */ /* 0x000fea0003800200 */
.L_x_36:
[C-C-:B------:R-:W-:Y:S01]  /*36c0*/  SHF.L.W.U32.HI R8, R12.reuse, 0x2, R9.reuse ;  /* 0x000000020c087819 */ /* 0x140fe20000010e09 */
[----:B------:R-:W-:Y:S01]  /*36d0*/  UMOV UR6, 0x54442d19 ;  /* 0x54442d1900067882 */ /* 0x000fe20000000000 */
[----:B------:R-:W-:Y:S01]  /*36e0*/  SHF.R.U32.HI R9, RZ, 0x1e, R9 ;  /* 0x0000001eff097819 */ /* 0x000fe20000011609 */
[----:B------:R-:W-:Y:S01]  /*36f0*/  UMOV UR7, 0x3bf921fb ;  /* 0x3bf921fb00077882 */ /* 0x000fe20000000000 */
[----:B------:R-:W-:Y:S02]  /*3700*/  SHF.R.S32.HI R27, RZ, 0x1f, R8 ;  /* 0x0000001fff1b7819 */ /* 0x000fe40000011408 */
[----:B------:R-:W-:Y:S02]  /*3710*/  SHF.L.U32 R26, R12, 0x2, RZ ;  /* 0x000000020c1a7819 */ /* 0x000fe400000006ff */
[----:B------:R-:W-:Y:S02]  /*3720*/  ISETP.GE.AND P0, PT, R11, RZ, PT ;  /* 0x000000ff0b00720c */ /* 0x000fe40003f06270 */
[----:B------:R-:W-:-:S02]  /*3730*/  LEA.HI R12, R8, R9, RZ, 0x1 ;  /* 0x00000009080c7211 */ /* 0x000fc400078f08ff */
[----:B------:R-:W-:Y:S02]  /*3740*/  LOP3.LUT R11, R8, R11, RZ, 0x3c, !PT ;  /* 0x0000000b080b7212 */ /* 0x000fe400078e3cff */
[C---:B------:R-:W-:Y:S02]  /*3750*/  LOP3.LUT R9, R27.reuse, R8, RZ, 0x3c, !PT ;  /* 0x000000081b097212 */ /* 0x040fe400078e3cff */
[----:B------:R-:W-:Y:S02]  /*3760*/  LOP3.LUT R8, R27, R26, RZ, 0x3c, !PT ;  /* 0x0000001a1b087212 */ /* 0x000fe400078e3cff */
[----:B------:R-:W-:Y:S01]  /*3770*/  ISETP.GE.AND P1, PT, R11, RZ, PT ;  /* 0x000000ff0b00720c */ /* 0x000fe20003f26270 */
[----:B------:R-:W-:-:S03]  /*3780*/  IMAD.MOV R11, RZ, RZ, -R12 ;  /* 0x000000ffff0b7224 */ /* 0x000fc600078e0a0c */
[----:B------:R-:W0:Y:S01]  /*3790*/  I2F.F64.S64 R8, R8 ;  /* 0x0000000800087312 */ /* 0x000e220000301c00 */
[----:B------:R-:W-:Y:S01]  /*37a0*/  @!P0 IMAD.MOV.U32 R12, RZ, RZ, R11 ;  /* 0x000000ffff0c8224 */ /* 0x000fe200078e000b */
[----:B0-----:R-:W-:-:S10]  /*37b0*/  DMUL R26, R8, UR6 ;  /* 0x00000006081a7c28 */ /* 0x001fd40008000000 */
[----:B------:R-:W0:Y:S02]  /*37c0*/  F2F.F32.F64 R26, R26 ;  /* 0x0000001a001a7310 */ /* 0x000e240000301000 */
[----:B0-----:R-:W-:-:S07]  /*37d0*/  FSEL R28, -R26, R26, !P1 ;  /* 0x0000001a1a1c7208 */ /* 0x001fce0004800100 */
.L_x_34:
[----:B------:R-:W-:Y:S05]  /*37e0*/  BSYNC.RECONVERGENT B1 ;  /* 0x0000000000017941 */ /* 0x000fea0003800200 */
.L_x_33:
[----:B------:R-:W-:Y:S01]  /*37f0*/  LOP3.LUT R8, R12, 0x1, RZ, 0xc0, !PT ;  /* 0x000000010c087812 */ /* 0x000fe200078ec0ff */
[----:B------:R-:W-:Y:S01]  /*3800*/  FMUL R26, R10, 0.63661974668502807617 ;  /* 0x3f22f9830a1a7820 */ /* 0x000fe20000400000 */
[----:B------:R-:W-:Y:S01]  /*3810*/  FMUL R9, R28, R28 ;  /* 0x0000001c1c097220 */ /* 0x000fe20000400000 */
[----:B------:R-:W-:Y:S01]  /*3820*/  VIADD R12, R12, 0x1 ;  /* 0x000000010c0c7836 */ /* 0x000fe20000000000 */
[----:B------:R-:W-:Y:S01]  /*3830*/  ISETP.NE.U32.AND P0, PT, R8, 0x1, PT ;  /* 0x000000010800780c */ /* 0x000fe20003f05070 */
[----:B------:R-:W-:Y:S01]  /*3840*/  BSSY.RECONVERGENT B1, `(.L_x_38) ;  /* 0x000006e000017945 */ /* 0x000fe20003800200 */
[----:B------:R-:W-:Y:S01]  /*3850*/  FFMA R8, R9, R14, -0.0013887860113754868507 ;  /* 0xbab607ed09087423 */ /* 0x000fe2000000000e */
[----:B------:R-:W0:Y:S01]  /*3860*/  F2I.NTZ R26, R26 ;  /* 0x0000001a001a7305 */ /* 0x000e220000203100 */
[----:B------:R-:W-:Y:S02]  /*3870*/  LOP3.LUT P1, RZ, R12, 0x2, RZ, 0xc0, !PT ;  /* 0x000000020cff7812 */ /* 0x000fe4000782c0ff */
[----:B------:R-:W-:-:S02]  /*3880*/  FSEL R12, R15, 0.041666727513074874878, !P0 ;  /* 0x3d2aaabb0f0c7808 */ /* 0x000fc40004000000 */
[----:B------:R-:W-:Y:S02]  /*3890*/  FSEL R8, R8, -0.00019574658654164522886, P0 ;  /* 0xb94d415308087808 */ /* 0x000fe40000000000 */
[----:B------:R-:W-:-:S03]  /*38a0*/  FSEL R11, -R24, -0.4999999701976776123, !P0 ;  /* 0xbeffffff180b7808 */ /* 0x000fc60004000100 */
        /* <DEDUP_REMOVED lines=21> */
.L_x_40:
        /* <DEDUP_REMOVED lines=16> */
[----:B------:R-:W-:Y:S02]  /*3b00*/  @P2 MOV R0, R28 ;  /* 0x0000001c00002202 */ /* 0x000fe40000000f00 */
        /* <DEDUP_REMOVED lines=37> */
[----:B------:R-:W-:Y:S01]  /*3d60*/  @P1 MOV R28, R0 ;  /* 0x00000000001c1202 */ /* 0x000fe20000000f00 */
[----:B------:R-:W-:Y:S01]  /*3d70*/  @P0 IMAD.MOV.U32 R28, RZ, RZ, R2 ;  /* 0x000000ffff1c0224 */ /* 0x000fe200078e0002 */
[----:B------:R-:W-:Y:S01]  /*3d80*/  LOP3.LUT R11, R8, 0x1f, RZ, 0xc0, !PT ;  /* 0x0000001f080b7812 */ /* 0x000fe200078ec0ff */
[----:B------:R-:W-:Y:S02]  /*3d90*/  @P3 IMAD.MOV.U32 R28, RZ, RZ, R3 ;  /* 0x000000ffff1c3224 */ /* 0x000fe400078e0003 */
[----:B------:R-:W-:Y:S01]  /*3da0*/  @P5 IMAD.MOV.U32 R28, RZ, RZ, R4 ;  /* 0x000000ffff1c5224 */ /* 0x000fe200078e0004 */
[----:B------:R-:W-:Y:S01]  /*3db0*/  SHF.L.W.U32.HI R9, R26, R11, R9 ;  /* 0x0000000b1a097219 */ /* 0x000fe20000010e09 */
[----:B------:R-:W-:-:S04]  /*3dc0*/  @P4 IMAD.MOV.U32 R28, RZ, RZ, R5 ;  /* 0x000000ffff1c4224 */ /* 0x000fc800078e0005 */
[----:B------:R-:W-:-:S05]  /*3dd0*/  @P6 IMAD.MOV.U32 R28, RZ, RZ, R27 ;  /* 0x000000ffff1c6224 */ /* 0x000fca00078e001b */
[----:B------:R-:W-:-:S07]  /*3de0*/  SHF.L.W.U32.HI R26, R28, R11, R26 ;  /* 0x0000000b1c1a7219 */ /* 0x000fce0000010e1a */
.L_x_42:
[----:B------:R-:W-:Y:S05]  /*3df0*/  BSYNC.RECONVERGENT B2 ;  /* 0x0000000000027941 */ /* 0x000fea0003800200 */
.L_x_41:
        /* <DEDUP_REMOVED lines=18> */
.L_x_39:
[----:B------:R-:W-:Y:S05]  /*3f20*/  BSYNC.RECONVERGENT B1 ;  /* 0x0000000000017941 */ /* 0x000fea0003800200 */
.L_x_38:
[----:B------:R-:W-:Y:S01]  /*3f30*/  LOP3.LUT R8, R26, 0x1, RZ, 0xc0, !PT ;  /* 0x000000011a087812 */ /* 0x000fe200078ec0ff */
[----:B------:R-:W2:Y:S03]  /*3f40*/  LDG.E R22, desc[UR8][R22.64+0x8] ;  /* 0x0000080816167981 */ /* 0x000ea6000c1e1900 */
[----:B------:R-:W-:Y:S02]  /*3f50*/  ISETP.NE.U32.AND P0, PT, R8, 0x1, PT ;  /* 0x000000010800780c */ /* 0x000fe40003f05070 */
[----:B------:R-:W3:Y:S01]  /*3f60*/  LDG.E.128 R8, desc[UR8][R16.64] ;  /* 0x0000000810087981 */ /* 0x000ee2000c1e1d00 */
[----:B------:R-:W-:Y:S01]  /*3f70*/  FMUL R29, R27, R27 ;  /* 0x0000001b1b1d7220 */ /* 0x000fe20000400000 */
[----:B------:R-:W-:Y:S01]  /*3f80*/  VIADD R26, R26, 0x1 ;  /* 0x000000011a1a7836 */ /* 0x000fe20000000000 */
[----:B------:R-:W-:Y:S02]  /*3f90*/  FSEL R15, R15, 0.041666727513074874878, !P0 ;  /* 0x3d2aaabb0f0f7808 */ /* 0x000fe40004000000 */
[----:B------:R-:W-:-:S02]  /*3fa0*/  FFMA R14, R29, R14, -0.0013887860113754868507 ;  /* 0xbab607ed1d0e7423 */ /* 0x000fc4000000000e */
[----:B------:R-:W-:-:S03]  /*3fb0*/  LOP3.LUT P1, RZ, R26, 0x2, RZ, 0xc0, !PT ;  /* 0x000000021aff7812 */ /* 0x000fc6000782c0ff */
[----:B------:R-:W-:-:S05]  /*3fc0*/  FSEL R14, R14, -0.00019574658654164522886, P0 ;  /* 0xb94d41530e0e7808 */ /* 0x000fca0000000000 */
[----:B------:R-:W-:Y:S01]  /*3fd0*/  FFMA R26, R29, R14, R15 ;  /* 0x0000000e1d1a7223 */ /* 0x000fe2000000000f */
[----:B------:R-:W-:Y:S02]  /*3fe0*/  FSEL R15, -R24, -0.4999999701976776123, !P0 ;  /* 0xbeffffff180f7808 */ /* 0x000fe40004000100 */
[----:B------:R-:W-:-:S03]  /*3ff0*/  FSEL R14, R27, 1, !P0 ;  /* 0x3f8000001b0e7808 */ /* 0x000fc60004000000 */
[C---:B------:R-:W-:Y:S02]  /*4000*/  FFMA R15, R29.reuse, R26, R15 ;  /* 0x0000001a1d0f7223 */ /* 0x040fe4000000000f */
[----:B------:R-:W-:-:S04]  /*4010*/  FFMA R29, R29, R14, RZ ;  /* 0x0000000e1d1d7223 */ /* 0x000fc800000000ff */
[----:B------:R-:W-:-:S04]  /*4020*/  FFMA R14, R29, R15, R14 ;  /* 0x0000000f1d0e7223 */ /* 0x000fc8000000000e */
[----:B------:R-:W-:Y:S01]  /*4030*/  @P1 FADD R14, RZ, -R14 ;  /* 0x8000000eff0e1221 */ /* 0x000fe20000000000 */
[CC--:B--2---:R-:W-:Y:S02]  /*4040*/  ISETP.GE.U32.AND P0, PT, R7.reuse, R22.reuse, PT ;  /* 0x000000160700720c */ /* 0x0c4fe40003f06070 */
[----:B------:R-:W-:Y:S02]  /*4050*/  ISETP.GE.U32.AND P2, PT, R7, R22, PT ;  /* 0x000000160700720c */ /* 0x000fe40003f46070 */
[----:B---3--:R-:W-:Y:S02]  /*4060*/  FSEL R8, R8, RZ, !P0 ;  /* 0x000000ff08087208 */ /* 0x008fe40004000000 */
[----:B------:R-:W-:Y:S02]  /*4070*/  FSEL R22, R9, RZ, !P0 ;  /* 0x000000ff09167208 */ /* 0x000fe40004000000 */
[----:B------:R-:W-:Y:S01]  /*4080*/  FSEL R15, R10, RZ, !P0 ;  /* 0x000000ff0a0f7208 */ /* 0x000fe20004000000 */
[----:B------:R-:W-:Y:S01]  /*4090*/  FADD R8, R25, R8 ;  /* 0x0000000819087221 */ /* 0x000fe20000000000 */
[----:B------:R-:W-:Y:S01]  /*40a0*/  FSEL R11, R11, RZ, !P0 ;  /* 0x000000ff0b0b7208 */ /* 0x000fe20004000000 */
[----:B------:R-:W-:-:S02]  /*40b0*/  FADD R9, R13, R22 ;  /* 0x000000160d097221 */ /* 0x000fc40000000000 */
[----:B------:R-:W-:Y:S02]  /*40c0*/  FADD R10, R12, R15 ;  /* 0x0000000f0c0a7221 */ /* 0x000fe40000000000 */
[----:B------:R-:W-:-:S05]  /*40d0*/  FADD R11, R14, R11 ;  /* 0x0000000b0e0b7221 */ /* 0x000fca0000000000 */
[----:B------:R1:W-:Y:S02]  /*40e0*/  @!P2 STG.E.128 desc[UR8][R16.64], R8 ;  /* 0x000000081000a986 */ /* 0x0003e4000c101d08 */
.L_x_22:
[----:B------:R-:W-:Y:S05]  /*40f0*/  BSYNC.RECONVERGENT B0 ;  /* 0x0000000000007941 */ /* 0x000fea0003800200 */
.L_x_0:
[----:B------:R-:W-:Y:S05]  /*4100*/  BRA.U UP0, `(.L_x_43) ;  /* 0xffffffc100307547 */ /* 0x000fea000b83ffff */
[----:B------:R-:W-:Y:S05]  /*4110*/  EXIT ;  /* 0x000000000000794d */ /* 0x000fea0003800000 */
.L_x_44:
[----:B------:R-:W-:-:S00]  /*4120*/  BRA `(.L_x_44) ;  /* 0xfffffffc00fc7947 */ /* 0x000fc0000383ffff */
[----:B------:R-:W-:-:S00]  /*4130*/  NOP ;  /* 0x0000000000007918 */ /* 0x000fc00000000000 */
        /* <DEDUP_REMOVED lines=12> */
.L_x_45:


//--------------------- .nv.global.init           --------------------------
	.section	.nv.global.init,"aw",@progbits
	.align	4
.nv.global.init:
	.type		__cudart_i2opi_f,@object
	.size		__cudart_i2opi_f,(.L_0 - __cudart_i2opi_f)
__cudart_i2opi_f:
        /*0000*/ 	.byte	0x41, 0x90, 0x43, 0x3c, 0x99, 0x95, 0x62, 0xdb, 0xc0, 0xdd, 0x34, 0xf5, 0xd1, 0x57, 0x27, 0xfc
        /*0010*/ 	.byte	0x29, 0x15, 0x44, 0x4e, 0x6e, 0x83, 0xf9, 0xa2
.L_0:


//--------------------- .nv.shared.reserved.0     --------------------------
	.section	.nv.shared.reserved.0,"aw",@nobits
	.weak		__nv_reservedSMEM_offset_0_alias
	.size		__nv_reservedSMEM_offset_0_alias, 0, 64
	.other		__nv_reservedSMEM_offset_0_alias,@"STO_CUDA_RESERVED_SHARED STV_DEFAULT"
__nv_reservedSMEM_offset_0_alias:
	.zero		0
	.zero		64


//--------------------- .nv.constant0.execute_unary_kernel_f32 --------------------------
	.section	.nv.constant0.execute_unary_kernel_f32,"a",@progbits
	.sectionflags	@""
	.align	4
.nv.constant0.execute_unary_kernel_f32:
	.zero		928


//--------------------- SYMBOLS --------------------------

	.type		.nv.reservedSmem.offset0,@object
	.size		.nv.reservedSmem.offset0,0x4
